//
// Generated by NVIDIA NVVM Compiler
//
// Compiler Build ID: CL-36424714
// Cuda compilation tools, release 13.0, V13.0.88
// Based on NVVM 20.0.0
//

.version 9.0
.target sm_100
.address_size 64

	// .globl	_Z11relu_kernelPfi
.global .align 4 .b8 precalc_xorwow_matrix[102400];
.global .align 4 .b8 precalc_xorwow_offset_matrix[102400];
.global .align 4 .b8 mrg32k3aM1[2304];
.global .align 4 .b8 mrg32k3aM2[2304];
.global .align 4 .b8 mrg32k3aM1SubSeq[2016];
.global .align 4 .b8 mrg32k3aM2SubSeq[2016];
.global .align 4 .b8 mrg32k3aM1Seq[2304];
.global .align 4 .b8 mrg32k3aM2Seq[2304];
.const .align 8 .b8 __cr_lgamma_table[72];
// _ZZ15mse_loss_kernelPfPKfS1_iE11partial_sum has been demoted
// _ZZ13argmax_kernelPiPKfiE8max_vals has been demoted
// _ZZ13argmax_kernelPiPKfiE8max_idxs has been demoted
// _ZZ10max_kernelPfPKfiE8max_vals has been demoted

.visible .entry _Z11relu_kernelPfi(
	.param .u64 .ptr .align 1 _Z11relu_kernelPfi_param_0,
	.param .u32 _Z11relu_kernelPfi_param_1
)
{
	.reg .pred 	%p<2>;
	.reg .b32 	%r<6>;
	.reg .b32 	%f<3>;
	.reg .b64 	%rd<5>;

	ld.param.u64 	%rd1, [_Z11relu_kernelPfi_param_0];
	ld.param.u32 	%r2, [_Z11relu_kernelPfi_param_1];
	mov.u32 	%r3, %ctaid.x;
	mov.u32 	%r4, %ntid.x;
	mov.u32 	%r5, %tid.x;
	mad.lo.s32 	%r1, %r3, %r4, %r5;
	setp.ge.s32 	%p1, %r1, %r2;
	@%p1 bra 	$L__BB0_2;
	cvta.to.global.u64 	%rd2, %rd1;
	mul.wide.s32 	%rd3, %r1, 4;
	add.s64 	%rd4, %rd2, %rd3;
	ld.global.f32 	%f1, [%rd4];
	max.f32 	%f2, %f1, 0f00000000;
	st.global.f32 	[%rd4], %f2;
$L__BB0_2:
	ret;

}
	// .globl	_Z20relu_backward_kernelPfPKfi
.visible .entry _Z20relu_backward_kernelPfPKfi(
	.param .u64 .ptr .align 1 _Z20relu_backward_kernelPfPKfi_param_0,
	.param .u64 .ptr .align 1 _Z20relu_backward_kernelPfPKfi_param_1,
	.param .u32 _Z20relu_backward_kernelPfPKfi_param_2
)
{
	.reg .pred 	%p<3>;
	.reg .b32 	%r<6>;
	.reg .b32 	%f<6>;
	.reg .b64 	%rd<8>;

	ld.param.u64 	%rd2, [_Z20relu_backward_kernelPfPKfi_param_0];
	ld.param.u64 	%rd3, [_Z20relu_backward_kernelPfPKfi_param_1];
	ld.param.u32 	%r2, [_Z20relu_backward_kernelPfPKfi_param_2];
	mov.u32 	%r3, %ctaid.x;
	mov.u32 	%r4, %ntid.x;
	mov.u32 	%r5, %tid.x;
	mad.lo.s32 	%r1, %r3, %r4, %r5;
	setp.ge.s32 	%p1, %r1, %r2;
	@%p1 bra 	$L__BB1_4;
	cvta.to.global.u64 	%rd4, %rd2;
	cvta.to.global.u64 	%rd5, %rd3;
	mul.wide.s32 	%rd6, %r1, 4;
	add.s64 	%rd7, %rd5, %rd6;
	ld.global.f32 	%f4, [%rd7];
	setp.leu.f32 	%p2, %f4, 0f00000000;
	add.s64 	%rd1, %rd4, %rd6;
	mov.f32 	%f5, 0f00000000;
	@%p2 bra 	$L__BB1_3;
	ld.global.f32 	%f5, [%rd1];
$L__BB1_3:
	st.global.f32 	[%rd1], %f5;
$L__BB1_4:
	ret;

}
	// .globl	_Z15add_bias_kernelPfPKfii
.visible .entry _Z15add_bias_kernelPfPKfii(
	.param .u64 .ptr .align 1 _Z15add_bias_kernelPfPKfii_param_0,
	.param .u64 .ptr .align 1 _Z15add_bias_kernelPfPKfii_param_1,
	.param .u32 _Z15add_bias_kernelPfPKfii_param_2,
	.param .u32 _Z15add_bias_kernelPfPKfii_param_3
)
{
	.reg .pred 	%p<2>;
	.reg .b32 	%r<9>;
	.reg .b32 	%f<4>;
	.reg .b64 	%rd<9>;

	ld.param.u64 	%rd1, [_Z15add_bias_kernelPfPKfii_param_0];
	ld.param.u64 	%rd2, [_Z15add_bias_kernelPfPKfii_param_1];
	ld.param.u32 	%r3, [_Z15add_bias_kernelPfPKfii_param_2];
	ld.param.u32 	%r2, [_Z15add_bias_kernelPfPKfii_param_3];
	mov.u32 	%r4, %ctaid.x;
	mov.u32 	%r5, %ntid.x;
	mov.u32 	%r6, %tid.x;
	mad.lo.s32 	%r1, %r4, %r5, %r6;
	mul.lo.s32 	%r7, %r2, %r3;
	setp.ge.s32 	%p1, %r1, %r7;
	@%p1 bra 	$L__BB2_2;
	cvta.to.global.u64 	%rd3, %rd2;
	cvta.to.global.u64 	%rd4, %rd1;
	rem.s32 	%r8, %r1, %r2;
	mul.wide.s32 	%rd5, %r8, 4;
	add.s64 	%rd6, %rd3, %rd5;
	ld.global.f32 	%f1, [%rd6];
	mul.wide.s32 	%rd7, %r1, 4;
	add.s64 	%rd8, %rd4, %rd7;
	ld.global.f32 	%f2, [%rd8];
	add.f32 	%f3, %f1, %f2;
	st.global.f32 	[%rd8], %f3;
$L__BB2_2:
	ret;

}
	// .globl	_Z23update_bias_grad_kernelPfPKfii
.visible .entry _Z23update_bias_grad_kernelPfPKfii(
	.param .u64 .ptr .align 1 _Z23update_bias_grad_kernelPfPKfii_param_0,
	.param .u64 .ptr .align 1 _Z23update_bias_grad_kernelPfPKfii_param_1,
	.param .u32 _Z23update_bias_grad_kernelPfPKfii_param_2,
	.param .u32 _Z23update_bias_grad_kernelPfPKfii_param_3
)
{
	.reg .pred 	%p<11>;
	.reg .b32 	%r<38>;
	.reg .b32 	%f<83>;
	.reg .b64 	%rd<43>;

	ld.param.u64 	%rd2, [_Z23update_bias_grad_kernelPfPKfii_param_0];
	ld.param.u64 	%rd3, [_Z23update_bias_grad_kernelPfPKfii_param_1];
	ld.param.u32 	%r23, [_Z23update_bias_grad_kernelPfPKfii_param_2];
	ld.param.u32 	%r24, [_Z23update_bias_grad_kernelPfPKfii_param_3];
	cvta.to.global.u64 	%rd1, %rd3;
	mov.u32 	%r25, %ctaid.x;
	mov.u32 	%r26, %ntid.x;
	mov.u32 	%r27, %tid.x;
	mad.lo.s32 	%r1, %r25, %r26, %r27;
	setp.ge.s32 	%p1, %r1, %r24;
	@%p1 bra 	$L__BB3_15;
	setp.lt.s32 	%p2, %r23, 1;
	mov.f32 	%f82, 0f00000000;
	@%p2 bra 	$L__BB3_14;
	and.b32  	%r2, %r23, 15;
	setp.lt.u32 	%p3, %r23, 16;
	mov.f32 	%f82, 0f00000000;
	mov.b32 	%r34, 0;
	@%p3 bra 	$L__BB3_5;
	and.b32  	%r34, %r23, 2147483632;
	neg.s32 	%r32, %r34;
	shl.b32 	%r5, %r24, 4;
	mov.f32 	%f82, 0f00000000;
	mul.wide.s32 	%rd6, %r24, 4;
	mov.u32 	%r31, %r1;
$L__BB3_4:
	.pragma "nounroll";
	mul.wide.s32 	%rd4, %r31, 4;
	add.s64 	%rd5, %rd1, %rd4;
	ld.global.f32 	%f18, [%rd5];
	add.f32 	%f19, %f82, %f18;
	add.s64 	%rd7, %rd5, %rd6;
	ld.global.f32 	%f20, [%rd7];
	add.f32 	%f21, %f19, %f20;
	add.s64 	%rd8, %rd7, %rd6;
	ld.global.f32 	%f22, [%rd8];
	add.f32 	%f23, %f21, %f22;
	add.s64 	%rd9, %rd8, %rd6;
	ld.global.f32 	%f24, [%rd9];
	add.f32 	%f25, %f23, %f24;
	add.s64 	%rd10, %rd9, %rd6;
	ld.global.f32 	%f26, [%rd10];
	add.f32 	%f27, %f25, %f26;
	add.s64 	%rd11, %rd10, %rd6;
	ld.global.f32 	%f28, [%rd11];
	add.f32 	%f29, %f27, %f28;
	add.s64 	%rd12, %rd11, %rd6;
	ld.global.f32 	%f30, [%rd12];
	add.f32 	%f31, %f29, %f30;
	add.s64 	%rd13, %rd12, %rd6;
	ld.global.f32 	%f32, [%rd13];
	add.f32 	%f33, %f31, %f32;
	add.s64 	%rd14, %rd13, %rd6;
	ld.global.f32 	%f34, [%rd14];
	add.f32 	%f35, %f33, %f34;
	add.s64 	%rd15, %rd14, %rd6;
	ld.global.f32 	%f36, [%rd15];
	add.f32 	%f37, %f35, %f36;
	add.s64 	%rd16, %rd15, %rd6;
	ld.global.f32 	%f38, [%rd16];
	add.f32 	%f39, %f37, %f38;
	add.s64 	%rd17, %rd16, %rd6;
	ld.global.f32 	%f40, [%rd17];
	add.f32 	%f41, %f39, %f40;
	add.s64 	%rd18, %rd17, %rd6;
	ld.global.f32 	%f42, [%rd18];
	add.f32 	%f43, %f41, %f42;
	add.s64 	%rd19, %rd18, %rd6;
	ld.global.f32 	%f44, [%rd19];
	add.f32 	%f45, %f43, %f44;
	add.s64 	%rd20, %rd19, %rd6;
	ld.global.f32 	%f46, [%rd20];
	add.f32 	%f47, %f45, %f46;
	add.s64 	%rd21, %rd20, %rd6;
	ld.global.f32 	%f48, [%rd21];
	add.f32 	%f82, %f47, %f48;
	add.s32 	%r32, %r32, 16;
	add.s32 	%r31, %r31, %r5;
	setp.ne.s32 	%p4, %r32, 0;
	@%p4 bra 	$L__BB3_4;
$L__BB3_5:
	setp.eq.s32 	%p5, %r2, 0;
	@%p5 bra 	$L__BB3_14;
	and.b32  	%r11, %r23, 7;
	setp.lt.u32 	%p6, %r2, 8;
	@%p6 bra 	$L__BB3_8;
	mad.lo.s32 	%r29, %r34, %r24, %r1;
	mul.wide.s32 	%rd22, %r29, 4;
	add.s64 	%rd23, %rd1, %rd22;
	ld.global.f32 	%f50, [%rd23];
	add.f32 	%f51, %f82, %f50;
	mul.wide.s32 	%rd24, %r24, 4;
	add.s64 	%rd25, %rd23, %rd24;
	ld.global.f32 	%f52, [%rd25];
	add.f32 	%f53, %f51, %f52;
	add.s64 	%rd26, %rd25, %rd24;
	ld.global.f32 	%f54, [%rd26];
	add.f32 	%f55, %f53, %f54;
	add.s64 	%rd27, %rd26, %rd24;
	ld.global.f32 	%f56, [%rd27];
	add.f32 	%f57, %f55, %f56;
	add.s64 	%rd28, %rd27, %rd24;
	ld.global.f32 	%f58, [%rd28];
	add.f32 	%f59, %f57, %f58;
	add.s64 	%rd29, %rd28, %rd24;
	ld.global.f32 	%f60, [%rd29];
	add.f32 	%f61, %f59, %f60;
	add.s64 	%rd30, %rd29, %rd24;
	ld.global.f32 	%f62, [%rd30];
	add.f32 	%f63, %f61, %f62;
	add.s64 	%rd31, %rd30, %rd24;
	ld.global.f32 	%f64, [%rd31];
	add.f32 	%f82, %f63, %f64;
	add.s32 	%r34, %r34, 8;
$L__BB3_8:
	setp.eq.s32 	%p7, %r11, 0;
	@%p7 bra 	$L__BB3_14;
	and.b32  	%r14, %r23, 3;
	setp.lt.u32 	%p8, %r11, 4;
	@%p8 bra 	$L__BB3_11;
	mad.lo.s32 	%r30, %r34, %r24, %r1;
	mul.wide.s32 	%rd32, %r30, 4;
	add.s64 	%rd33, %rd1, %rd32;
	ld.global.f32 	%f66, [%rd33];
	add.f32 	%f67, %f82, %f66;
	mul.wide.s32 	%rd34, %r24, 4;
	add.s64 	%rd35, %rd33, %rd34;
	ld.global.f32 	%f68, [%rd35];
	add.f32 	%f69, %f67, %f68;
	add.s64 	%rd36, %rd35, %rd34;
	ld.global.f32 	%f70, [%rd36];
	add.f32 	%f71, %f69, %f70;
	add.s64 	%rd37, %rd36, %rd34;
	ld.global.f32 	%f72, [%rd37];
	add.f32 	%f82, %f71, %f72;
	add.s32 	%r34, %r34, 4;
$L__BB3_11:
	setp.eq.s32 	%p9, %r14, 0;
	@%p9 bra 	$L__BB3_14;
	mad.lo.s32 	%r37, %r34, %r24, %r1;
	neg.s32 	%r36, %r14;
$L__BB3_13:
	.pragma "nounroll";
	mul.wide.s32 	%rd38, %r37, 4;
	add.s64 	%rd39, %rd1, %rd38;
	ld.global.f32 	%f73, [%rd39];
	add.f32 	%f82, %f82, %f73;
	add.s32 	%r37, %r37, %r24;
	add.s32 	%r36, %r36, 1;
	setp.ne.s32 	%p10, %r36, 0;
	@%p10 bra 	$L__BB3_13;
$L__BB3_14:
	cvta.to.global.u64 	%rd40, %rd2;
	mul.wide.s32 	%rd41, %r1, 4;
	add.s64 	%rd42, %rd40, %rd41;
	st.global.f32 	[%rd42], %f82;
$L__BB3_15:
	ret;

}
	// .globl	_Z19sgd_momentum_kernelPfS_PKfffi
.visible .entry _Z19sgd_momentum_kernelPfS_PKfffi(
	.param .u64 .ptr .align 1 _Z19sgd_momentum_kernelPfS_PKfffi_param_0,
	.param .u64 .ptr .align 1 _Z19sgd_momentum_kernelPfS_PKfffi_param_1,
	.param .u64 .ptr .align 1 _Z19sgd_momentum_kernelPfS_PKfffi_param_2,
	.param .f32 _Z19sgd_momentum_kernelPfS_PKfffi_param_3,
	.param .f32 _Z19sgd_momentum_kernelPfS_PKfffi_param_4,
	.param .u32 _Z19sgd_momentum_kernelPfS_PKfffi_param_5
)
{
	.reg .pred 	%p<2>;
	.reg .b32 	%r<6>;
	.reg .b32 	%f<10>;
	.reg .b64 	%rd<11>;

	ld.param.u64 	%rd1, [_Z19sgd_momentum_kernelPfS_PKfffi_param_0];
	ld.param.u64 	%rd2, [_Z19sgd_momentum_kernelPfS_PKfffi_param_1];
	ld.param.u64 	%rd3, [_Z19sgd_momentum_kernelPfS_PKfffi_param_2];
	ld.param.f32 	%f1, [_Z19sgd_momentum_kernelPfS_PKfffi_param_3];
	ld.param.f32 	%f2, [_Z19sgd_momentum_kernelPfS_PKfffi_param_4];
	ld.param.u32 	%r2, [_Z19sgd_momentum_kernelPfS_PKfffi_param_5];
	mov.u32 	%r3, %ctaid.x;
	mov.u32 	%r4, %ntid.x;
	mov.u32 	%r5, %tid.x;
	mad.lo.s32 	%r1, %r3, %r4, %r5;
	setp.ge.s32 	%p1, %r1, %r2;
	@%p1 bra 	$L__BB4_2;
	cvta.to.global.u64 	%rd4, %rd2;
	cvta.to.global.u64 	%rd5, %rd3;
	cvta.to.global.u64 	%rd6, %rd1;
	mul.wide.s32 	%rd7, %r1, 4;
	add.s64 	%rd8, %rd4, %rd7;
	ld.global.f32 	%f3, [%rd8];
	mul.f32 	%f4, %f2, %f3;
	add.s64 	%rd9, %rd5, %rd7;
	ld.global.f32 	%f5, [%rd9];
	mul.f32 	%f6, %f1, %f5;
	sub.f32 	%f7, %f4, %f6;
	st.global.f32 	[%rd8], %f7;
	add.s64 	%rd10, %rd6, %rd7;
	ld.global.f32 	%f8, [%rd10];
	add.f32 	%f9, %f8, %f7;
	st.global.f32 	[%rd10], %f9;
$L__BB4_2:
	ret;

}
	// .globl	_Z18adam_update_kernelPfS_S_PKfffffii
.visible .entry _Z18adam_update_kernelPfS_S_PKfffffii(
	.param .u64 .ptr .align 1 _Z18adam_update_kernelPfS_S_PKfffffii_param_0,
	.param .u64 .ptr .align 1 _Z18adam_update_kernelPfS_S_PKfffffii_param_1,
	.param .u64 .ptr .align 1 _Z18adam_update_kernelPfS_S_PKfffffii_param_2,
	.param .u64 .ptr .align 1 _Z18adam_update_kernelPfS_S_PKfffffii_param_3,
	.param .f32 _Z18adam_update_kernelPfS_S_PKfffffii_param_4,
	.param .f32 _Z18adam_update_kernelPfS_S_PKfffffii_param_5,
	.param .f32 _Z18adam_update_kernelPfS_S_PKfffffii_param_6,
	.param .f32 _Z18adam_update_kernelPfS_S_PKfffffii_param_7,
	.param .u32 _Z18adam_update_kernelPfS_S_PKfffffii_param_8,
	.param .u32 _Z18adam_update_kernelPfS_S_PKfffffii_param_9
)
{
	.reg .pred 	%p<42>;
	.reg .b32 	%r<35>;
	.reg .b32 	%f<167>;
	.reg .b64 	%rd<15>;

	ld.param.u64 	%rd1, [_Z18adam_update_kernelPfS_S_PKfffffii_param_0];
	ld.param.u64 	%rd2, [_Z18adam_update_kernelPfS_S_PKfffffii_param_1];
	ld.param.u64 	%rd3, [_Z18adam_update_kernelPfS_S_PKfffffii_param_2];
	ld.param.u64 	%rd4, [_Z18adam_update_kernelPfS_S_PKfffffii_param_3];
	ld.param.f32 	%f20, [_Z18adam_update_kernelPfS_S_PKfffffii_param_4];
	ld.param.f32 	%f21, [_Z18adam_update_kernelPfS_S_PKfffffii_param_5];
	ld.param.f32 	%f22, [_Z18adam_update_kernelPfS_S_PKfffffii_param_6];
	ld.param.f32 	%f23, [_Z18adam_update_kernelPfS_S_PKfffffii_param_7];
	ld.param.u32 	%r2, [_Z18adam_update_kernelPfS_S_PKfffffii_param_8];
	ld.param.u32 	%r3, [_Z18adam_update_kernelPfS_S_PKfffffii_param_9];
	mov.u32 	%r4, %ctaid.x;
	mov.u32 	%r5, %ntid.x;
	mov.u32 	%r6, %tid.x;
	mad.lo.s32 	%r1, %r4, %r5, %r6;
	setp.ge.s32 	%p1, %r1, %r3;
	mov.f32 	%f165, 0f3F800000;
	@%p1 bra 	$L__BB5_18;
	cvta.to.global.u64 	%rd5, %rd2;
	cvta.to.global.u64 	%rd6, %rd4;
	cvta.to.global.u64 	%rd7, %rd3;
	mul.wide.s32 	%rd8, %r1, 4;
	add.s64 	%rd9, %rd5, %rd8;
	ld.global.f32 	%f25, [%rd9];
	mov.f32 	%f24, 0f3F800000;
	sub.f32 	%f26, %f24, %f21;
	add.s64 	%rd10, %rd6, %rd8;
	ld.global.f32 	%f27, [%rd10];
	mul.f32 	%f28, %f26, %f27;
	fma.rn.f32 	%f29, %f21, %f25, %f28;
	st.global.f32 	[%rd9], %f29;
	add.s64 	%rd11, %rd7, %rd8;
	ld.global.f32 	%f30, [%rd11];
	sub.f32 	%f31, %f24, %f22;
	ld.global.f32 	%f32, [%rd10];
	mul.f32 	%f33, %f31, %f32;
	mul.f32 	%f34, %f32, %f33;
	fma.rn.f32 	%f1, %f22, %f30, %f34;
	st.global.f32 	[%rd11], %f1;
	ld.global.f32 	%f2, [%rd9];
	cvt.rn.f32.s32 	%f3, %r2;
	mul.f32 	%f35, %f3, 0f3F000000;
	cvt.rzi.f32.f32 	%f36, %f35;
	add.f32 	%f37, %f36, %f36;
	sub.f32 	%f38, %f3, %f37;
	abs.f32 	%f4, %f38;
	abs.f32 	%f5, %f21;
	setp.lt.f32 	%p2, %f5, 0f00800000;
	mul.f32 	%f39, %f5, 0f4B800000;
	selp.f32 	%f40, %f39, %f5, %p2;
	selp.f32 	%f41, 0fC1C00000, 0f00000000, %p2;
	mov.b32 	%r7, %f40;
	add.s32 	%r8, %r7, -1060439283;
	and.b32  	%r9, %r8, -8388608;
	sub.s32 	%r10, %r7, %r9;
	mov.b32 	%f42, %r10;
	cvt.rn.f32.s32 	%f43, %r9;
	fma.rn.f32 	%f44, %f43, 0f34000000, %f41;
	add.f32 	%f45, %f42, 0fBF800000;
	add.f32 	%f46, %f42, 0f3F800000;
	rcp.approx.ftz.f32 	%f47, %f46;
	add.f32 	%f48, %f45, %f45;
	mul.f32 	%f49, %f48, %f47;
	mul.f32 	%f50, %f49, %f49;
	sub.f32 	%f51, %f45, %f49;
	add.f32 	%f52, %f51, %f51;
	neg.f32 	%f53, %f49;
	fma.rn.f32 	%f54, %f53, %f45, %f52;
	mul.rn.f32 	%f55, %f47, %f54;
	fma.rn.f32 	%f56, %f50, 0f3A2C32E4, 0f3B52E7DB;
	fma.rn.f32 	%f57, %f56, %f50, 0f3C93BB73;
	fma.rn.f32 	%f58, %f57, %f50, 0f3DF6384F;
	mul.rn.f32 	%f59, %f58, %f50;
	fma.rn.f32 	%f60, %f49, 0f3FB8AA3B, %f44;
	sub.f32 	%f61, %f44, %f60;
	fma.rn.f32 	%f62, %f49, 0f3FB8AA3B, %f61;
	fma.rn.f32 	%f63, %f55, 0f3FB8AA3B, %f62;
	fma.rn.f32 	%f64, %f49, 0f32A55E34, %f63;
	mul.f32 	%f65, %f59, 0f40400000;
	fma.rn.f32 	%f66, %f65, %f55, %f64;
	fma.rn.f32 	%f67, %f59, %f49, %f66;
	add.rn.f32 	%f68, %f60, %f67;
	neg.f32 	%f69, %f60;
	add.rn.f32 	%f70, %f68, %f69;
	neg.f32 	%f71, %f70;
	add.rn.f32 	%f72, %f67, %f71;
	mul.rn.f32 	%f73, %f68, %f3;
	neg.f32 	%f74, %f73;
	fma.rn.f32 	%f75, %f68, %f3, %f74;
	fma.rn.f32 	%f76, %f72, %f3, %f75;
	cvt.rni.f32.f32 	%f77, %f73;
	sub.f32 	%f78, %f73, %f77;
	add.f32 	%f79, %f78, %f76;
	fma.rn.f32 	%f80, %f79, 0f391FCB8E, 0f3AAF85ED;
	fma.rn.f32 	%f81, %f80, %f79, 0f3C1D9856;
	fma.rn.f32 	%f82, %f81, %f79, 0f3D6357BB;
	fma.rn.f32 	%f83, %f82, %f79, 0f3E75FDEC;
	fma.rn.f32 	%f84, %f83, %f79, 0f3F317218;
	fma.rn.f32 	%f85, %f84, %f79, 0f3F800000;
	cvt.rzi.s32.f32 	%r11, %f77;
	setp.gt.f32 	%p3, %f77, 0f00000000;
	selp.b32 	%r12, 0, -2097152000, %p3;
	add.s32 	%r13, %r12, 2130706432;
	mov.b32 	%f86, %r13;
	mul.f32 	%f87, %f85, %f86;
	shl.b32 	%r14, %r11, 23;
	sub.s32 	%r15, %r14, %r12;
	mov.b32 	%f88, %r15;
	mul.f32 	%f89, %f87, %f88;
	abs.f32 	%f90, %f73;
	setp.gt.f32 	%p4, %f90, 0f43180000;
	setp.lt.f32 	%p5, %f73, 0f00000000;
	selp.f32 	%f91, 0f00000000, 0f7F800000, %p5;
	selp.f32 	%f6, %f91, %f89, %p4;
	setp.eq.f32 	%p6, %f21, 0f3F800000;
	setp.eq.s32 	%p7, %r2, 0;
	or.pred  	%p8, %p6, %p7;
	@%p8 bra 	$L__BB5_9;
	setp.num.f32 	%p9, %f5, %f5;
	abs.f32 	%f92, %f3;
	setp.num.f32 	%p10, %f92, %f92;
	and.pred  	%p11, %p9, %p10;
	@%p11 bra 	$L__BB5_4;
	add.rn.f32 	%f165, %f21, %f3;
	bra.uni 	$L__BB5_9;
$L__BB5_4:
	setp.neu.f32 	%p12, %f21, 0f00000000;
	setp.neu.f32 	%p13, %f5, 0f7F800000;
	and.pred  	%p14, %p12, %p13;
	@%p14 bra 	$L__BB5_6;
	setp.neu.f32 	%p20, %f4, 0f3F800000;
	add.f32 	%f95, %f21, %f21;
	mov.b32 	%r16, %f95;
	setp.lt.s32 	%p21, %r2, 0;
	xor.b32  	%r17, %r16, 2139095040;
	selp.b32 	%r18, %r17, %r16, %p21;
	and.b32  	%r19, %r18, 2147483647;
	selp.b32 	%r20, %r19, %r18, %p20;
	mov.b32 	%f165, %r20;
	bra.uni 	$L__BB5_9;
$L__BB5_6:
	setp.eq.f32 	%p15, %f21, 0fBF800000;
	setp.eq.f32 	%p16, %f92, 0f7F800000;
	and.pred  	%p17, %p15, %p16;
	@%p17 bra 	$L__BB5_9;
	setp.geu.f32 	%p18, %f21, 0f00000000;
	mov.f32 	%f165, %f6;
	@%p18 bra 	$L__BB5_9;
	setp.neu.f32 	%p19, %f4, 0f3F800000;
	neg.f32 	%f94, %f6;
	selp.f32 	%f165, %f6, %f94, %p19;
$L__BB5_9:
	setp.eq.s32 	%p22, %r2, 0;
	mov.f32 	%f166, 0f3F800000;
	sub.f32 	%f97, %f166, %f165;
	div.rn.f32 	%f12, %f2, %f97;
	abs.f32 	%f13, %f22;
	setp.lt.f32 	%p23, %f13, 0f00800000;
	mul.f32 	%f98, %f13, 0f4B800000;
	selp.f32 	%f99, %f98, %f13, %p23;
	selp.f32 	%f100, 0fC1C00000, 0f00000000, %p23;
	mov.b32 	%r21, %f99;
	add.s32 	%r22, %r21, -1060439283;
	and.b32  	%r23, %r22, -8388608;
	sub.s32 	%r24, %r21, %r23;
	mov.b32 	%f101, %r24;
	cvt.rn.f32.s32 	%f102, %r23;
	fma.rn.f32 	%f103, %f102, 0f34000000, %f100;
	add.f32 	%f104, %f101, 0fBF800000;
	add.f32 	%f105, %f101, 0f3F800000;
	rcp.approx.ftz.f32 	%f106, %f105;
	add.f32 	%f107, %f104, %f104;
	mul.f32 	%f108, %f107, %f106;
	mul.f32 	%f109, %f108, %f108;
	sub.f32 	%f110, %f104, %f108;
	add.f32 	%f111, %f110, %f110;
	neg.f32 	%f112, %f108;
	fma.rn.f32 	%f113, %f112, %f104, %f111;
	mul.rn.f32 	%f114, %f106, %f113;
	fma.rn.f32 	%f115, %f109, 0f3A2C32E4, 0f3B52E7DB;
	fma.rn.f32 	%f116, %f115, %f109, 0f3C93BB73;
	fma.rn.f32 	%f117, %f116, %f109, 0f3DF6384F;
	mul.rn.f32 	%f118, %f117, %f109;
	fma.rn.f32 	%f119, %f108, 0f3FB8AA3B, %f103;
	sub.f32 	%f120, %f103, %f119;
	fma.rn.f32 	%f121, %f108, 0f3FB8AA3B, %f120;
	fma.rn.f32 	%f122, %f114, 0f3FB8AA3B, %f121;
	fma.rn.f32 	%f123, %f108, 0f32A55E34, %f122;
	mul.f32 	%f124, %f118, 0f40400000;
	fma.rn.f32 	%f125, %f124, %f114, %f123;
	fma.rn.f32 	%f126, %f118, %f108, %f125;
	add.rn.f32 	%f127, %f119, %f126;
	neg.f32 	%f128, %f119;
	add.rn.f32 	%f129, %f127, %f128;
	neg.f32 	%f130, %f129;
	add.rn.f32 	%f131, %f126, %f130;
	mul.rn.f32 	%f132, %f127, %f3;
	neg.f32 	%f133, %f132;
	fma.rn.f32 	%f134, %f127, %f3, %f133;
	fma.rn.f32 	%f135, %f131, %f3, %f134;
	cvt.rni.f32.f32 	%f136, %f132;
	sub.f32 	%f137, %f132, %f136;
	add.f32 	%f138, %f137, %f135;
	fma.rn.f32 	%f139, %f138, 0f391FCB8E, 0f3AAF85ED;
	fma.rn.f32 	%f140, %f139, %f138, 0f3C1D9856;
	fma.rn.f32 	%f141, %f140, %f138, 0f3D6357BB;
	fma.rn.f32 	%f142, %f141, %f138, 0f3E75FDEC;
	fma.rn.f32 	%f143, %f142, %f138, 0f3F317218;
	fma.rn.f32 	%f144, %f143, %f138, 0f3F800000;
	cvt.rzi.s32.f32 	%r25, %f136;
	setp.gt.f32 	%p24, %f136, 0f00000000;
	selp.b32 	%r26, 0, -2097152000, %p24;
	add.s32 	%r27, %r26, 2130706432;
	mov.b32 	%f145, %r27;
	mul.f32 	%f146, %f144, %f145;
	shl.b32 	%r28, %r25, 23;
	sub.s32 	%r29, %r28, %r26;
	mov.b32 	%f147, %r29;
	mul.f32 	%f148, %f146, %f147;
	abs.f32 	%f149, %f132;
	setp.gt.f32 	%p25, %f149, 0f43180000;
	setp.lt.f32 	%p26, %f132, 0f00000000;
	selp.f32 	%f150, 0f00000000, 0f7F800000, %p26;
	selp.f32 	%f14, %f150, %f148, %p25;
	setp.eq.f32 	%p27, %f22, 0f3F800000;
	or.pred  	%p28, %p27, %p22;
	@%p28 bra 	$L__BB5_17;
	setp.num.f32 	%p29, %f13, %f13;
	abs.f32 	%f151, %f3;
	setp.num.f32 	%p30, %f151, %f151;
	and.pred  	%p31, %p29, %p30;
	@%p31 bra 	$L__BB5_12;
	add.rn.f32 	%f166, %f22, %f3;
	bra.uni 	$L__BB5_17;
$L__BB5_12:
	setp.neu.f32 	%p32, %f22, 0f00000000;
	setp.neu.f32 	%p33, %f13, 0f7F800000;
	and.pred  	%p34, %p32, %p33;
	@%p34 bra 	$L__BB5_14;
	setp.neu.f32 	%p40, %f4, 0f3F800000;
	add.f32 	%f154, %f22, %f22;
	mov.b32 	%r30, %f154;
	setp.lt.s32 	%p41, %r2, 0;
	xor.b32  	%r31, %r30, 2139095040;
	selp.b32 	%r32, %r31, %r30, %p41;
	and.b32  	%r33, %r32, 2147483647;
	selp.b32 	%r34, %r33, %r32, %p40;
	mov.b32 	%f166, %r34;
	bra.uni 	$L__BB5_17;
$L__BB5_14:
	setp.eq.f32 	%p35, %f22, 0fBF800000;
	setp.eq.f32 	%p36, %f151, 0f7F800000;
	and.pred  	%p37, %p35, %p36;
	@%p37 bra 	$L__BB5_17;
	setp.geu.f32 	%p38, %f22, 0f00000000;
	mov.f32 	%f166, %f14;
	@%p38 bra 	$L__BB5_17;
	setp.neu.f32 	%p39, %f4, 0f3F800000;
	neg.f32 	%f153, %f14;
	selp.f32 	%f166, %f14, %f153, %p39;
$L__BB5_17:
	mov.f32 	%f155, 0f3F800000;
	sub.f32 	%f156, %f155, %f166;
	div.rn.f32 	%f157, %f1, %f156;
	mul.f32 	%f158, %f20, %f12;
	sqrt.rn.f32 	%f159, %f157;
	add.f32 	%f160, %f23, %f159;
	div.rn.f32 	%f161, %f158, %f160;
	cvta.to.global.u64 	%rd12, %rd1;
	add.s64 	%rd14, %rd12, %rd8;
	ld.global.f32 	%f162, [%rd14];
	sub.f32 	%f163, %f162, %f161;
	st.global.f32 	[%rd14], %f163;
$L__BB5_18:
	ret;

}
	// .globl	_Z18soft_update_kernelPfPKffi
.visible .entry _Z18soft_update_kernelPfPKffi(
	.param .u64 .ptr .align 1 _Z18soft_update_kernelPfPKffi_param_0,
	.param .u64 .ptr .align 1 _Z18soft_update_kernelPfPKffi_param_1,
	.param .f32 _Z18soft_update_kernelPfPKffi_param_2,
	.param .u32 _Z18soft_update_kernelPfPKffi_param_3
)
{
	.reg .pred 	%p<2>;
	.reg .b32 	%r<6>;
	.reg .b32 	%f<8>;
	.reg .b64 	%rd<8>;

	ld.param.u64 	%rd1, [_Z18soft_update_kernelPfPKffi_param_0];
	ld.param.u64 	%rd2, [_Z18soft_update_kernelPfPKffi_param_1];
	ld.param.f32 	%f1, [_Z18soft_update_kernelPfPKffi_param_2];
	ld.param.u32 	%r2, [_Z18soft_update_kernelPfPKffi_param_3];
	mov.u32 	%r3, %ctaid.x;
	mov.u32 	%r4, %ntid.x;
	mov.u32 	%r5, %tid.x;
	mad.lo.s32 	%r1, %r3, %r4, %r5;
	setp.ge.s32 	%p1, %r1, %r2;
	@%p1 bra 	$L__BB6_2;
	cvta.to.global.u64 	%rd3, %rd2;
	cvta.to.global.u64 	%rd4, %rd1;
	mul.wide.s32 	%rd5, %r1, 4;
	add.s64 	%rd6, %rd3, %rd5;
	ld.global.f32 	%f2, [%rd6];
	mov.f32 	%f3, 0f3F800000;
	sub.f32 	%f4, %f3, %f1;
	add.s64 	%rd7, %rd4, %rd5;
	ld.global.f32 	%f5, [%rd7];
	mul.f32 	%f6, %f4, %f5;
	fma.rn.f32 	%f7, %f1, %f2, %f6;
	st.global.f32 	[%rd7], %f7;
$L__BB6_2:
	ret;

}
	// .globl	_Z15mse_loss_kernelPfPKfS1_i
.visible .entry _Z15mse_loss_kernelPfPKfS1_i(
	.param .u64 .ptr .align 1 _Z15mse_loss_kernelPfPKfS1_i_param_0,
	.param .u64 .ptr .align 1 _Z15mse_loss_kernelPfPKfS1_i_param_1,
	.param .u64 .ptr .align 1 _Z15mse_loss_kernelPfPKfS1_i_param_2,
	.param .u32 _Z15mse_loss_kernelPfPKfS1_i_param_3
)
{
	.reg .pred 	%p<6>;
	.reg .b32 	%r<14>;
	.reg .b32 	%f<15>;
	.reg .b64 	%rd<10>;
	// demoted variable
	.shared .align 4 .b8 _ZZ15mse_loss_kernelPfPKfS1_iE11partial_sum[1024];
	ld.param.u64 	%rd1, [_Z15mse_loss_kernelPfPKfS1_i_param_0];
	ld.param.u64 	%rd2, [_Z15mse_loss_kernelPfPKfS1_i_param_1];
	ld.param.u64 	%rd3, [_Z15mse_loss_kernelPfPKfS1_i_param_2];
	ld.param.u32 	%r7, [_Z15mse_loss_kernelPfPKfS1_i_param_3];
	mov.u32 	%r8, %ctaid.x;
	mov.u32 	%r13, %ntid.x;
	mov.u32 	%r2, %tid.x;
	mad.lo.s32 	%r3, %r8, %r13, %r2;
	setp.ge.s32 	%p1, %r3, %r7;
	mov.f32 	%f14, 0f00000000;
	@%p1 bra 	$L__BB7_2;
	cvta.to.global.u64 	%rd4, %rd2;
	cvta.to.global.u64 	%rd5, %rd3;
	mul.wide.s32 	%rd6, %r3, 4;
	add.s64 	%rd7, %rd4, %rd6;
	ld.global.f32 	%f4, [%rd7];
	add.s64 	%rd8, %rd5, %rd6;
	ld.global.f32 	%f5, [%rd8];
	sub.f32 	%f6, %f4, %f5;
	mul.f32 	%f14, %f6, %f6;
$L__BB7_2:
	shl.b32 	%r9, %r2, 2;
	mov.u32 	%r10, _ZZ15mse_loss_kernelPfPKfS1_iE11partial_sum;
	add.s32 	%r4, %r10, %r9;
	st.shared.f32 	[%r4], %f14;
	bar.sync 	0;
	setp.lt.u32 	%p2, %r13, 2;
	@%p2 bra 	$L__BB7_6;
$L__BB7_3:
	shr.u32 	%r6, %r13, 1;
	setp.ge.u32 	%p3, %r2, %r6;
	@%p3 bra 	$L__BB7_5;
	shl.b32 	%r11, %r6, 2;
	add.s32 	%r12, %r4, %r11;
	ld.shared.f32 	%f7, [%r12];
	ld.shared.f32 	%f8, [%r4];
	add.f32 	%f9, %f7, %f8;
	st.shared.f32 	[%r4], %f9;
$L__BB7_5:
	bar.sync 	0;
	setp.gt.u32 	%p4, %r13, 3;
	mov.u32 	%r13, %r6;
	@%p4 bra 	$L__BB7_3;
$L__BB7_6:
	setp.ne.s32 	%p5, %r2, 0;
	@%p5 bra 	$L__BB7_8;
	ld.shared.f32 	%f10, [_ZZ15mse_loss_kernelPfPKfS1_iE11partial_sum];
	cvt.rn.f32.s32 	%f11, %r7;
	div.rn.f32 	%f12, %f10, %f11;
	cvta.to.global.u64 	%rd9, %rd1;
	atom.global.add.f32 	%f13, [%rd9], %f12;
$L__BB7_8:
	ret;

}
	// .globl	_Z19mse_gradient_kernelPfPKfS1_i
.visible .entry _Z19mse_gradient_kernelPfPKfS1_i(
	.param .u64 .ptr .align 1 _Z19mse_gradient_kernelPfPKfS1_i_param_0,
	.param .u64 .ptr .align 1 _Z19mse_gradient_kernelPfPKfS1_i_param_1,
	.param .u64 .ptr .align 1 _Z19mse_gradient_kernelPfPKfS1_i_param_2,
	.param .u32 _Z19mse_gradient_kernelPfPKfS1_i_param_3
)
{
	.reg .pred 	%p<2>;
	.reg .b32 	%r<6>;
	.reg .b32 	%f<7>;
	.reg .b64 	%rd<11>;

	ld.param.u64 	%rd1, [_Z19mse_gradient_kernelPfPKfS1_i_param_0];
	ld.param.u64 	%rd2, [_Z19mse_gradient_kernelPfPKfS1_i_param_1];
	ld.param.u64 	%rd3, [_Z19mse_gradient_kernelPfPKfS1_i_param_2];
	ld.param.u32 	%r2, [_Z19mse_gradient_kernelPfPKfS1_i_param_3];
	mov.u32 	%r3, %ctaid.x;
	mov.u32 	%r4, %ntid.x;
	mov.u32 	%r5, %tid.x;
	mad.lo.s32 	%r1, %r3, %r4, %r5;
	setp.ge.s32 	%p1, %r1, %r2;
	@%p1 bra 	$L__BB8_2;
	cvta.to.global.u64 	%rd4, %rd2;
	cvta.to.global.u64 	%rd5, %rd3;
	cvta.to.global.u64 	%rd6, %rd1;
	mul.wide.s32 	%rd7, %r1, 4;
	add.s64 	%rd8, %rd4, %rd7;
	ld.global.f32 	%f1, [%rd8];
	add.s64 	%rd9, %rd5, %rd7;
	ld.global.f32 	%f2, [%rd9];
	sub.f32 	%f3, %f1, %f2;
	add.f32 	%f4, %f3, %f3;
	cvt.rn.f32.s32 	%f5, %r2;
	div.rn.f32 	%f6, %f4, %f5;
	add.s64 	%rd10, %rd6, %rd7;
	st.global.f32 	[%rd10], %f6;
$L__BB8_2:
	ret;

}
	// .globl	_Z13argmax_kernelPiPKfi
.visible .entry _Z13argmax_kernelPiPKfi(
	.param .u64 .ptr .align 1 _Z13argmax_kernelPiPKfi_param_0,
	.param .u64 .ptr .align 1 _Z13argmax_kernelPiPKfi_param_1,
	.param .u32 _Z13argmax_kernelPiPKfi_param_2
)
{
	.reg .pred 	%p<7>;
	.reg .b32 	%r<21>;
	.reg .b32 	%f<4>;
	.reg .b64 	%rd<7>;
	// demoted variable
	.shared .align 4 .b8 _ZZ13argmax_kernelPiPKfiE8max_vals[1024];
	// demoted variable
	.shared .align 4 .b8 _ZZ13argmax_kernelPiPKfiE8max_idxs[1024];
	ld.param.u64 	%rd1, [_Z13argmax_kernelPiPKfi_param_0];
	ld.param.u64 	%rd2, [_Z13argmax_kernelPiPKfi_param_1];
	ld.param.u32 	%r9, [_Z13argmax_kernelPiPKfi_param_2];
	mov.u32 	%r1, %tid.x;
	mov.u32 	%r10, %ctaid.x;
	mov.u32 	%r20, %ntid.x;
	mad.lo.s32 	%r3, %r10, %r20, %r1;
	shl.b32 	%r11, %r1, 2;
	mov.u32 	%r12, _ZZ13argmax_kernelPiPKfiE8max_vals;
	add.s32 	%r4, %r12, %r11;
	mov.b32 	%r13, -246811958;
	st.shared.u32 	[%r4], %r13;
	mov.u32 	%r14, _ZZ13argmax_kernelPiPKfiE8max_idxs;
	add.s32 	%r5, %r14, %r11;
	mov.b32 	%r15, 0;
	st.shared.u32 	[%r5], %r15;
	setp.ge.s32 	%p1, %r3, %r9;
	@%p1 bra 	$L__BB9_2;
	cvta.to.global.u64 	%rd3, %rd2;
	mul.wide.s32 	%rd4, %r3, 4;
	add.s64 	%rd5, %rd3, %rd4;
	ld.global.f32 	%f2, [%rd5];
	st.shared.f32 	[%r4], %f2;
	st.shared.u32 	[%r5], %r3;
$L__BB9_2:
	bar.sync 	0;
	setp.lt.u32 	%p2, %r20, 2;
	@%p2 bra 	$L__BB9_7;
$L__BB9_3:
	mov.u32 	%r6, %r20;
	shr.u32 	%r20, %r6, 1;
	setp.ge.u32 	%p3, %r1, %r20;
	@%p3 bra 	$L__BB9_6;
	shl.b32 	%r8, %r20, 2;
	add.s32 	%r16, %r4, %r8;
	ld.shared.f32 	%f1, [%r16];
	ld.shared.f32 	%f3, [%r4];
	setp.leu.f32 	%p4, %f1, %f3;
	@%p4 bra 	$L__BB9_6;
	st.shared.f32 	[%r4], %f1;
	add.s32 	%r17, %r5, %r8;
	ld.shared.u32 	%r18, [%r17];
	st.shared.u32 	[%r5], %r18;
$L__BB9_6:
	bar.sync 	0;
	setp.gt.u32 	%p5, %r6, 3;
	@%p5 bra 	$L__BB9_3;
$L__BB9_7:
	setp.ne.s32 	%p6, %r1, 0;
	@%p6 bra 	$L__BB9_9;
	ld.shared.u32 	%r19, [_ZZ13argmax_kernelPiPKfiE8max_idxs];
	cvta.to.global.u64 	%rd6, %rd1;
	st.global.u32 	[%rd6], %r19;
$L__BB9_9:
	ret;

}
	// .globl	_Z10max_kernelPfPKfi
.visible .entry _Z10max_kernelPfPKfi(
	.param .u64 .ptr .align 1 _Z10max_kernelPfPKfi_param_0,
	.param .u64 .ptr .align 1 _Z10max_kernelPfPKfi_param_1,
	.param .u32 _Z10max_kernelPfPKfi_param_2
)
{
	.reg .pred 	%p<6>;
	.reg .b32 	%r<14>;
	.reg .b32 	%f<9>;
	.reg .b64 	%rd<7>;
	// demoted variable
	.shared .align 4 .b8 _ZZ10max_kernelPfPKfiE8max_vals[1024];
	ld.param.u64 	%rd1, [_Z10max_kernelPfPKfi_param_0];
	ld.param.u64 	%rd2, [_Z10max_kernelPfPKfi_param_1];
	ld.param.u32 	%r7, [_Z10max_kernelPfPKfi_param_2];
	mov.u32 	%r1, %tid.x;
	mov.u32 	%r8, %ctaid.x;
	mov.u32 	%r13, %ntid.x;
	mad.lo.s32 	%r3, %r8, %r13, %r1;
	setp.ge.s32 	%p1, %r3, %r7;
	mov.f32 	%f8, 0fF149F2CA;
	@%p1 bra 	$L__BB10_2;
	cvta.to.global.u64 	%rd3, %rd2;
	mul.wide.s32 	%rd4, %r3, 4;
	add.s64 	%rd5, %rd3, %rd4;
	ld.global.f32 	%f8, [%rd5];
$L__BB10_2:
	shl.b32 	%r9, %r1, 2;
	mov.u32 	%r10, _ZZ10max_kernelPfPKfiE8max_vals;
	add.s32 	%r4, %r10, %r9;
	st.shared.f32 	[%r4], %f8;
	bar.sync 	0;
	setp.lt.u32 	%p2, %r13, 2;
	@%p2 bra 	$L__BB10_6;
$L__BB10_3:
	shr.u32 	%r6, %r13, 1;
	setp.ge.u32 	%p3, %r1, %r6;
	@%p3 bra 	$L__BB10_5;
	ld.shared.f32 	%f4, [%r4];
	shl.b32 	%r11, %r6, 2;
	add.s32 	%r12, %r4, %r11;
	ld.shared.f32 	%f5, [%r12];
	max.f32 	%f6, %f4, %f5;
	st.shared.f32 	[%r4], %f6;
$L__BB10_5:
	bar.sync 	0;
	setp.gt.u32 	%p4, %r13, 3;
	mov.u32 	%r13, %r6;
	@%p4 bra 	$L__BB10_3;
$L__BB10_6:
	setp.ne.s32 	%p5, %r1, 0;
	@%p5 bra 	$L__BB10_8;
	ld.shared.f32 	%f7, [_ZZ10max_kernelPfPKfiE8max_vals];
	cvta.to.global.u64 	%rd6, %rd1;
	st.global.f32 	[%rd6], %f7;
$L__BB10_8:
	ret;

}
	// .globl	_Z18xavier_init_kernelPfiiiy
.visible .entry _Z18xavier_init_kernelPfiiiy(
	.param .u64 .ptr .align 1 _Z18xavier_init_kernelPfiiiy_param_0,
	.param .u32 _Z18xavier_init_kernelPfiiiy_param_1,
	.param .u32 _Z18xavier_init_kernelPfiiiy_param_2,
	.param .u32 _Z18xavier_init_kernelPfiiiy_param_3,
	.param .u64 _Z18xavier_init_kernelPfiiiy_param_4
)
{
	.local .align 8 .b8 	__local_depot11[48];
	.reg .b64 	%SP;
	.reg .b64 	%SPL;
	.reg .pred 	%p<67>;
	.reg .b32 	%r<1221>;
	.reg .b32 	%f<35>;
	.reg .b64 	%rd<28>;

	mov.u64 	%SPL, __local_depot11;
	ld.param.u64 	%rd10, [_Z18xavier_init_kernelPfiiiy_param_0];
	ld.param.u32 	%r545, [_Z18xavier_init_kernelPfiiiy_param_1];
	ld.param.u32 	%r546, [_Z18xavier_init_kernelPfiiiy_param_2];
	ld.param.u32 	%r547, [_Z18xavier_init_kernelPfiiiy_param_3];
	ld.param.u64 	%rd11, [_Z18xavier_init_kernelPfiiiy_param_4];
	mov.u32 	%r548, %ctaid.x;
	mov.u32 	%r549, %ntid.x;
	mov.u32 	%r550, %tid.x;
	mad.lo.s32 	%r1, %r548, %r549, %r550;
	setp.ge.s32 	%p1, %r1, %r547;
	@%p1 bra 	$L__BB11_117;
	add.u64 	%rd1, %SPL, 0;
	cvt.s64.s32 	%rd2, %r1;
	cvt.u32.u64 	%r551, %rd11;
	xor.b32  	%r552, %r551, -1429050551;
	mul.lo.s32 	%r553, %r552, 1099087573;
	{ .reg .b32 tmp; mov.b64 {tmp, %r554}, %rd11; }
	xor.b32  	%r555, %r554, -136515619;
	mul.lo.s32 	%r556, %r555, -1703105765;
	add.s32 	%r557, %r553, %r556;
	add.s32 	%r2, %r557, 6615241;
	add.s32 	%r955, %r553, 123456789;
	st.local.v2.u32 	[%rd1], {%r2, %r955};
	xor.b32  	%r954, %r553, 362436069;
	add.s32 	%r558, %r556, 521288629;
	st.local.v2.u32 	[%rd1+8], {%r954, %r558};
	xor.b32  	%r559, %r556, 88675123;
	add.s32 	%r951, %r553, 5783321;
	st.local.v2.u32 	[%rd1+16], {%r559, %r951};
	setp.eq.s32 	%p2, %r1, 0;
	@%p2 bra 	$L__BB11_116;
	mov.b32 	%r938, 0;
	mov.u64 	%rd27, %rd2;
$L__BB11_3:
	mov.u64 	%rd3, %rd27;
	and.b64  	%rd4, %rd3, 3;
	setp.eq.s64 	%p3, %rd4, 0;
	@%p3 bra 	$L__BB11_115;
	mul.wide.u32 	%rd13, %r938, 3200;
	mov.u64 	%rd14, precalc_xorwow_matrix;
	add.s64 	%rd5, %rd14, %rd13;
	mov.b32 	%r951, 0;
	mov.u32 	%r952, %r951;
	mov.u32 	%r953, %r951;
	mov.u32 	%r954, %r951;
	mov.u32 	%r955, %r951;
	mov.u32 	%r944, %r951;
$L__BB11_5:
	mul.wide.u32 	%rd15, %r944, 4;
	add.s64 	%rd16, %rd1, %rd15;
	ld.local.u32 	%r16, [%rd16+4];
	shl.b32 	%r17, %r944, 5;
	mov.b32 	%r950, 0;
$L__BB11_6:
	.pragma "nounroll";
	shr.u32 	%r563, %r16, %r950;
	and.b32  	%r564, %r563, 1;
	setp.eq.b32 	%p4, %r564, 1;
	not.pred 	%p5, %p4;
	add.s32 	%r565, %r17, %r950;
	mul.lo.s32 	%r566, %r565, 5;
	mul.wide.u32 	%rd17, %r566, 4;
	add.s64 	%rd6, %rd5, %rd17;
	@%p5 bra 	$L__BB11_8;
	ld.global.u32 	%r567, [%rd6];
	xor.b32  	%r955, %r955, %r567;
	ld.global.u32 	%r568, [%rd6+4];
	xor.b32  	%r954, %r954, %r568;
	ld.global.u32 	%r569, [%rd6+8];
	xor.b32  	%r953, %r953, %r569;
	ld.global.u32 	%r570, [%rd6+12];
	xor.b32  	%r952, %r952, %r570;
	ld.global.u32 	%r571, [%rd6+16];
	xor.b32  	%r951, %r951, %r571;
$L__BB11_8:
	and.b32  	%r573, %r563, 2;
	setp.eq.s32 	%p6, %r573, 0;
	@%p6 bra 	$L__BB11_10;
	ld.global.u32 	%r574, [%rd6+20];
	xor.b32  	%r955, %r955, %r574;
	ld.global.u32 	%r575, [%rd6+24];
	xor.b32  	%r954, %r954, %r575;
	ld.global.u32 	%r576, [%rd6+28];
	xor.b32  	%r953, %r953, %r576;
	ld.global.u32 	%r577, [%rd6+32];
	xor.b32  	%r952, %r952, %r577;
	ld.global.u32 	%r578, [%rd6+36];
	xor.b32  	%r951, %r951, %r578;
$L__BB11_10:
	and.b32  	%r580, %r563, 4;
	setp.eq.s32 	%p7, %r580, 0;
	@%p7 bra 	$L__BB11_12;
	ld.global.u32 	%r581, [%rd6+40];
	xor.b32  	%r955, %r955, %r581;
	ld.global.u32 	%r582, [%rd6+44];
	xor.b32  	%r954, %r954, %r582;
	ld.global.u32 	%r583, [%rd6+48];
	xor.b32  	%r953, %r953, %r583;
	ld.global.u32 	%r584, [%rd6+52];
	xor.b32  	%r952, %r952, %r584;
	ld.global.u32 	%r585, [%rd6+56];
	xor.b32  	%r951, %r951, %r585;
$L__BB11_12:
	and.b32  	%r587, %r563, 8;
	setp.eq.s32 	%p8, %r587, 0;
	@%p8 bra 	$L__BB11_14;
	ld.global.u32 	%r588, [%rd6+60];
	xor.b32  	%r955, %r955, %r588;
	ld.global.u32 	%r589, [%rd6+64];
	xor.b32  	%r954, %r954, %r589;
	ld.global.u32 	%r590, [%rd6+68];
	xor.b32  	%r953, %r953, %r590;
	ld.global.u32 	%r591, [%rd6+72];
	xor.b32  	%r952, %r952, %r591;
	ld.global.u32 	%r592, [%rd6+76];
	xor.b32  	%r951, %r951, %r592;
$L__BB11_14:
	and.b32  	%r594, %r563, 16;
	setp.eq.s32 	%p9, %r594, 0;
	@%p9 bra 	$L__BB11_16;
	ld.global.u32 	%r595, [%rd6+80];
	xor.b32  	%r955, %r955, %r595;
	ld.global.u32 	%r596, [%rd6+84];
	xor.b32  	%r954, %r954, %r596;
	ld.global.u32 	%r597, [%rd6+88];
	xor.b32  	%r953, %r953, %r597;
	ld.global.u32 	%r598, [%rd6+92];
	xor.b32  	%r952, %r952, %r598;
	ld.global.u32 	%r599, [%rd6+96];
	xor.b32  	%r951, %r951, %r599;
$L__BB11_16:
	and.b32  	%r601, %r563, 32;
	setp.eq.s32 	%p10, %r601, 0;
	@%p10 bra 	$L__BB11_18;
	ld.global.u32 	%r602, [%rd6+100];
	xor.b32  	%r955, %r955, %r602;
	ld.global.u32 	%r603, [%rd6+104];
	xor.b32  	%r954, %r954, %r603;
	ld.global.u32 	%r604, [%rd6+108];
	xor.b32  	%r953, %r953, %r604;
	ld.global.u32 	%r605, [%rd6+112];
	xor.b32  	%r952, %r952, %r605;
	ld.global.u32 	%r606, [%rd6+116];
	xor.b32  	%r951, %r951, %r606;
$L__BB11_18:
	and.b32  	%r608, %r563, 64;
	setp.eq.s32 	%p11, %r608, 0;
	@%p11 bra 	$L__BB11_20;
	ld.global.u32 	%r609, [%rd6+120];
	xor.b32  	%r955, %r955, %r609;
	ld.global.u32 	%r610, [%rd6+124];
	xor.b32  	%r954, %r954, %r610;
	ld.global.u32 	%r611, [%rd6+128];
	xor.b32  	%r953, %r953, %r611;
	ld.global.u32 	%r612, [%rd6+132];
	xor.b32  	%r952, %r952, %r612;
	ld.global.u32 	%r613, [%rd6+136];
	xor.b32  	%r951, %r951, %r613;
$L__BB11_20:
	and.b32  	%r615, %r563, 128;
	setp.eq.s32 	%p12, %r615, 0;
	@%p12 bra 	$L__BB11_22;
	ld.global.u32 	%r616, [%rd6+140];
	xor.b32  	%r955, %r955, %r616;
	ld.global.u32 	%r617, [%rd6+144];
	xor.b32  	%r954, %r954, %r617;
	ld.global.u32 	%r618, [%rd6+148];
	xor.b32  	%r953, %r953, %r618;
	ld.global.u32 	%r619, [%rd6+152];
	xor.b32  	%r952, %r952, %r619;
	ld.global.u32 	%r620, [%rd6+156];
	xor.b32  	%r951, %r951, %r620;
$L__BB11_22:
	and.b32  	%r622, %r563, 256;
	setp.eq.s32 	%p13, %r622, 0;
	@%p13 bra 	$L__BB11_24;
	ld.global.u32 	%r623, [%rd6+160];
	xor.b32  	%r955, %r955, %r623;
	ld.global.u32 	%r624, [%rd6+164];
	xor.b32  	%r954, %r954, %r624;
	ld.global.u32 	%r625, [%rd6+168];
	xor.b32  	%r953, %r953, %r625;
	ld.global.u32 	%r626, [%rd6+172];
	xor.b32  	%r952, %r952, %r626;
	ld.global.u32 	%r627, [%rd6+176];
	xor.b32  	%r951, %r951, %r627;
$L__BB11_24:
	and.b32  	%r629, %r563, 512;
	setp.eq.s32 	%p14, %r629, 0;
	@%p14 bra 	$L__BB11_26;
	ld.global.u32 	%r630, [%rd6+180];
	xor.b32  	%r955, %r955, %r630;
	ld.global.u32 	%r631, [%rd6+184];
	xor.b32  	%r954, %r954, %r631;
	ld.global.u32 	%r632, [%rd6+188];
	xor.b32  	%r953, %r953, %r632;
	ld.global.u32 	%r633, [%rd6+192];
	xor.b32  	%r952, %r952, %r633;
	ld.global.u32 	%r634, [%rd6+196];
	xor.b32  	%r951, %r951, %r634;
$L__BB11_26:
	and.b32  	%r636, %r563, 1024;
	setp.eq.s32 	%p15, %r636, 0;
	@%p15 bra 	$L__BB11_28;
	ld.global.u32 	%r637, [%rd6+200];
	xor.b32  	%r955, %r955, %r637;
	ld.global.u32 	%r638, [%rd6+204];
	xor.b32  	%r954, %r954, %r638;
	ld.global.u32 	%r639, [%rd6+208];
	xor.b32  	%r953, %r953, %r639;
	ld.global.u32 	%r640, [%rd6+212];
	xor.b32  	%r952, %r952, %r640;
	ld.global.u32 	%r641, [%rd6+216];
	xor.b32  	%r951, %r951, %r641;
$L__BB11_28:
	and.b32  	%r643, %r563, 2048;
	setp.eq.s32 	%p16, %r643, 0;
	@%p16 bra 	$L__BB11_30;
	ld.global.u32 	%r644, [%rd6+220];
	xor.b32  	%r955, %r955, %r644;
	ld.global.u32 	%r645, [%rd6+224];
	xor.b32  	%r954, %r954, %r645;
	ld.global.u32 	%r646, [%rd6+228];
	xor.b32  	%r953, %r953, %r646;
	ld.global.u32 	%r647, [%rd6+232];
	xor.b32  	%r952, %r952, %r647;
	ld.global.u32 	%r648, [%rd6+236];
	xor.b32  	%r951, %r951, %r648;
$L__BB11_30:
	and.b32  	%r650, %r563, 4096;
	setp.eq.s32 	%p17, %r650, 0;
	@%p17 bra 	$L__BB11_32;
	ld.global.u32 	%r651, [%rd6+240];
	xor.b32  	%r955, %r955, %r651;
	ld.global.u32 	%r652, [%rd6+244];
	xor.b32  	%r954, %r954, %r652;
	ld.global.u32 	%r653, [%rd6+248];
	xor.b32  	%r953, %r953, %r653;
	ld.global.u32 	%r654, [%rd6+252];
	xor.b32  	%r952, %r952, %r654;
	ld.global.u32 	%r655, [%rd6+256];
	xor.b32  	%r951, %r951, %r655;
$L__BB11_32:
	and.b32  	%r657, %r563, 8192;
	setp.eq.s32 	%p18, %r657, 0;
	@%p18 bra 	$L__BB11_34;
	ld.global.u32 	%r658, [%rd6+260];
	xor.b32  	%r955, %r955, %r658;
	ld.global.u32 	%r659, [%rd6+264];
	xor.b32  	%r954, %r954, %r659;
	ld.global.u32 	%r660, [%rd6+268];
	xor.b32  	%r953, %r953, %r660;
	ld.global.u32 	%r661, [%rd6+272];
	xor.b32  	%r952, %r952, %r661;
	ld.global.u32 	%r662, [%rd6+276];
	xor.b32  	%r951, %r951, %r662;
$L__BB11_34:
	and.b32  	%r664, %r563, 16384;
	setp.eq.s32 	%p19, %r664, 0;
	@%p19 bra 	$L__BB11_36;
	ld.global.u32 	%r665, [%rd6+280];
	xor.b32  	%r955, %r955, %r665;
	ld.global.u32 	%r666, [%rd6+284];
	xor.b32  	%r954, %r954, %r666;
	ld.global.u32 	%r667, [%rd6+288];
	xor.b32  	%r953, %r953, %r667;
	ld.global.u32 	%r668, [%rd6+292];
	xor.b32  	%r952, %r952, %r668;
	ld.global.u32 	%r669, [%rd6+296];
	xor.b32  	%r951, %r951, %r669;
$L__BB11_36:
	and.b32  	%r671, %r563, 32768;
	setp.eq.s32 	%p20, %r671, 0;
	@%p20 bra 	$L__BB11_38;
	ld.global.u32 	%r672, [%rd6+300];
	xor.b32  	%r955, %r955, %r672;
	ld.global.u32 	%r673, [%rd6+304];
	xor.b32  	%r954, %r954, %r673;
	ld.global.u32 	%r674, [%rd6+308];
	xor.b32  	%r953, %r953, %r674;
	ld.global.u32 	%r675, [%rd6+312];
	xor.b32  	%r952, %r952, %r675;
	ld.global.u32 	%r676, [%rd6+316];
	xor.b32  	%r951, %r951, %r676;
$L__BB11_38:
	add.s32 	%r950, %r950, 16;
	setp.ne.s32 	%p21, %r950, 32;
	@%p21 bra 	$L__BB11_6;
	mad.lo.s32 	%r677, %r944, -31, %r17;
	add.s32 	%r944, %r677, 1;
	setp.ne.s32 	%p22, %r944, 5;
	@%p22 bra 	$L__BB11_5;
	st.local.u32 	[%rd1+4], %r955;
	st.local.v2.u32 	[%rd1+8], {%r954, %r953};
	st.local.v2.u32 	[%rd1+16], {%r952, %r951};
	setp.eq.s64 	%p23, %rd4, 1;
	@%p23 bra 	$L__BB11_115;
	mov.b32 	%r951, 0;
	mov.u32 	%r1044, %r951;
	mov.u32 	%r1045, %r951;
	mov.u32 	%r954, %r951;
	mov.u32 	%r955, %r951;
	mov.u32 	%r1036, %r951;
$L__BB11_42:
	mul.wide.u32 	%rd18, %r1036, 4;
	add.s64 	%rd19, %rd1, %rd18;
	ld.local.u32 	%r192, [%rd19+4];
	shl.b32 	%r193, %r1036, 5;
	mov.b32 	%r1042, 0;
$L__BB11_43:
	.pragma "nounroll";
	shr.u32 	%r680, %r192, %r1042;
	and.b32  	%r681, %r680, 1;
	setp.eq.b32 	%p24, %r681, 1;
	not.pred 	%p25, %p24;
	add.s32 	%r682, %r193, %r1042;
	mul.lo.s32 	%r683, %r682, 5;
	mul.wide.u32 	%rd20, %r683, 4;
	add.s64 	%rd7, %rd5, %rd20;
	@%p25 bra 	$L__BB11_45;
	ld.global.u32 	%r684, [%rd7];
	xor.b32  	%r955, %r955, %r684;
	ld.global.u32 	%r685, [%rd7+4];
	xor.b32  	%r954, %r954, %r685;
	ld.global.u32 	%r686, [%rd7+8];
	xor.b32  	%r1045, %r1045, %r686;
	ld.global.u32 	%r687, [%rd7+12];
	xor.b32  	%r1044, %r1044, %r687;
	ld.global.u32 	%r688, [%rd7+16];
	xor.b32  	%r951, %r951, %r688;
$L__BB11_45:
	and.b32  	%r690, %r680, 2;
	setp.eq.s32 	%p26, %r690, 0;
	@%p26 bra 	$L__BB11_47;
	ld.global.u32 	%r691, [%rd7+20];
	xor.b32  	%r955, %r955, %r691;
	ld.global.u32 	%r692, [%rd7+24];
	xor.b32  	%r954, %r954, %r692;
	ld.global.u32 	%r693, [%rd7+28];
	xor.b32  	%r1045, %r1045, %r693;
	ld.global.u32 	%r694, [%rd7+32];
	xor.b32  	%r1044, %r1044, %r694;
	ld.global.u32 	%r695, [%rd7+36];
	xor.b32  	%r951, %r951, %r695;
$L__BB11_47:
	and.b32  	%r697, %r680, 4;
	setp.eq.s32 	%p27, %r697, 0;
	@%p27 bra 	$L__BB11_49;
	ld.global.u32 	%r698, [%rd7+40];
	xor.b32  	%r955, %r955, %r698;
	ld.global.u32 	%r699, [%rd7+44];
	xor.b32  	%r954, %r954, %r699;
	ld.global.u32 	%r700, [%rd7+48];
	xor.b32  	%r1045, %r1045, %r700;
	ld.global.u32 	%r701, [%rd7+52];
	xor.b32  	%r1044, %r1044, %r701;
	ld.global.u32 	%r702, [%rd7+56];
	xor.b32  	%r951, %r951, %r702;
$L__BB11_49:
	and.b32  	%r704, %r680, 8;
	setp.eq.s32 	%p28, %r704, 0;
	@%p28 bra 	$L__BB11_51;
	ld.global.u32 	%r705, [%rd7+60];
	xor.b32  	%r955, %r955, %r705;
	ld.global.u32 	%r706, [%rd7+64];
	xor.b32  	%r954, %r954, %r706;
	ld.global.u32 	%r707, [%rd7+68];
	xor.b32  	%r1045, %r1045, %r707;
	ld.global.u32 	%r708, [%rd7+72];
	xor.b32  	%r1044, %r1044, %r708;
	ld.global.u32 	%r709, [%rd7+76];
	xor.b32  	%r951, %r951, %r709;
$L__BB11_51:
	and.b32  	%r711, %r680, 16;
	setp.eq.s32 	%p29, %r711, 0;
	@%p29 bra 	$L__BB11_53;
	ld.global.u32 	%r712, [%rd7+80];
	xor.b32  	%r955, %r955, %r712;
	ld.global.u32 	%r713, [%rd7+84];
	xor.b32  	%r954, %r954, %r713;
	ld.global.u32 	%r714, [%rd7+88];
	xor.b32  	%r1045, %r1045, %r714;
	ld.global.u32 	%r715, [%rd7+92];
	xor.b32  	%r1044, %r1044, %r715;
	ld.global.u32 	%r716, [%rd7+96];
	xor.b32  	%r951, %r951, %r716;
$L__BB11_53:
	and.b32  	%r718, %r680, 32;
	setp.eq.s32 	%p30, %r718, 0;
	@%p30 bra 	$L__BB11_55;
	ld.global.u32 	%r719, [%rd7+100];
	xor.b32  	%r955, %r955, %r719;
	ld.global.u32 	%r720, [%rd7+104];
	xor.b32  	%r954, %r954, %r720;
	ld.global.u32 	%r721, [%rd7+108];
	xor.b32  	%r1045, %r1045, %r721;
	ld.global.u32 	%r722, [%rd7+112];
	xor.b32  	%r1044, %r1044, %r722;
	ld.global.u32 	%r723, [%rd7+116];
	xor.b32  	%r951, %r951, %r723;
$L__BB11_55:
	and.b32  	%r725, %r680, 64;
	setp.eq.s32 	%p31, %r725, 0;
	@%p31 bra 	$L__BB11_57;
	ld.global.u32 	%r726, [%rd7+120];
	xor.b32  	%r955, %r955, %r726;
	ld.global.u32 	%r727, [%rd7+124];
	xor.b32  	%r954, %r954, %r727;
	ld.global.u32 	%r728, [%rd7+128];
	xor.b32  	%r1045, %r1045, %r728;
	ld.global.u32 	%r729, [%rd7+132];
	xor.b32  	%r1044, %r1044, %r729;
	ld.global.u32 	%r730, [%rd7+136];
	xor.b32  	%r951, %r951, %r730;
$L__BB11_57:
	and.b32  	%r732, %r680, 128;
	setp.eq.s32 	%p32, %r732, 0;
	@%p32 bra 	$L__BB11_59;
	ld.global.u32 	%r733, [%rd7+140];
	xor.b32  	%r955, %r955, %r733;
	ld.global.u32 	%r734, [%rd7+144];
	xor.b32  	%r954, %r954, %r734;
	ld.global.u32 	%r735, [%rd7+148];
	xor.b32  	%r1045, %r1045, %r735;
	ld.global.u32 	%r736, [%rd7+152];
	xor.b32  	%r1044, %r1044, %r736;
	ld.global.u32 	%r737, [%rd7+156];
	xor.b32  	%r951, %r951, %r737;
$L__BB11_59:
	and.b32  	%r739, %r680, 256;
	setp.eq.s32 	%p33, %r739, 0;
	@%p33 bra 	$L__BB11_61;
	ld.global.u32 	%r740, [%rd7+160];
	xor.b32  	%r955, %r955, %r740;
	ld.global.u32 	%r741, [%rd7+164];
	xor.b32  	%r954, %r954, %r741;
	ld.global.u32 	%r742, [%rd7+168];
	xor.b32  	%r1045, %r1045, %r742;
	ld.global.u32 	%r743, [%rd7+172];
	xor.b32  	%r1044, %r1044, %r743;
	ld.global.u32 	%r744, [%rd7+176];
	xor.b32  	%r951, %r951, %r744;
$L__BB11_61:
	and.b32  	%r746, %r680, 512;
	setp.eq.s32 	%p34, %r746, 0;
	@%p34 bra 	$L__BB11_63;
	ld.global.u32 	%r747, [%rd7+180];
	xor.b32  	%r955, %r955, %r747;
	ld.global.u32 	%r748, [%rd7+184];
	xor.b32  	%r954, %r954, %r748;
	ld.global.u32 	%r749, [%rd7+188];
	xor.b32  	%r1045, %r1045, %r749;
	ld.global.u32 	%r750, [%rd7+192];
	xor.b32  	%r1044, %r1044, %r750;
	ld.global.u32 	%r751, [%rd7+196];
	xor.b32  	%r951, %r951, %r751;
$L__BB11_63:
	and.b32  	%r753, %r680, 1024;
	setp.eq.s32 	%p35, %r753, 0;
	@%p35 bra 	$L__BB11_65;
	ld.global.u32 	%r754, [%rd7+200];
	xor.b32  	%r955, %r955, %r754;
	ld.global.u32 	%r755, [%rd7+204];
	xor.b32  	%r954, %r954, %r755;
	ld.global.u32 	%r756, [%rd7+208];
	xor.b32  	%r1045, %r1045, %r756;
	ld.global.u32 	%r757, [%rd7+212];
	xor.b32  	%r1044, %r1044, %r757;
	ld.global.u32 	%r758, [%rd7+216];
	xor.b32  	%r951, %r951, %r758;
$L__BB11_65:
	and.b32  	%r760, %r680, 2048;
	setp.eq.s32 	%p36, %r760, 0;
	@%p36 bra 	$L__BB11_67;
	ld.global.u32 	%r761, [%rd7+220];
	xor.b32  	%r955, %r955, %r761;
	ld.global.u32 	%r762, [%rd7+224];
	xor.b32  	%r954, %r954, %r762;
	ld.global.u32 	%r763, [%rd7+228];
	xor.b32  	%r1045, %r1045, %r763;
	ld.global.u32 	%r764, [%rd7+232];
	xor.b32  	%r1044, %r1044, %r764;
	ld.global.u32 	%r765, [%rd7+236];
	xor.b32  	%r951, %r951, %r765;
$L__BB11_67:
	and.b32  	%r767, %r680, 4096;
	setp.eq.s32 	%p37, %r767, 0;
	@%p37 bra 	$L__BB11_69;
	ld.global.u32 	%r768, [%rd7+240];
	xor.b32  	%r955, %r955, %r768;
	ld.global.u32 	%r769, [%rd7+244];
	xor.b32  	%r954, %r954, %r769;
	ld.global.u32 	%r770, [%rd7+248];
	xor.b32  	%r1045, %r1045, %r770;
	ld.global.u32 	%r771, [%rd7+252];
	xor.b32  	%r1044, %r1044, %r771;
	ld.global.u32 	%r772, [%rd7+256];
	xor.b32  	%r951, %r951, %r772;
$L__BB11_69:
	and.b32  	%r774, %r680, 8192;
	setp.eq.s32 	%p38, %r774, 0;
	@%p38 bra 	$L__BB11_71;
	ld.global.u32 	%r775, [%rd7+260];
	xor.b32  	%r955, %r955, %r775;
	ld.global.u32 	%r776, [%rd7+264];
	xor.b32  	%r954, %r954, %r776;
	ld.global.u32 	%r777, [%rd7+268];
	xor.b32  	%r1045, %r1045, %r777;
	ld.global.u32 	%r778, [%rd7+272];
	xor.b32  	%r1044, %r1044, %r778;
	ld.global.u32 	%r779, [%rd7+276];
	xor.b32  	%r951, %r951, %r779;
$L__BB11_71:
	and.b32  	%r781, %r680, 16384;
	setp.eq.s32 	%p39, %r781, 0;
	@%p39 bra 	$L__BB11_73;
	ld.global.u32 	%r782, [%rd7+280];
	xor.b32  	%r955, %r955, %r782;
	ld.global.u32 	%r783, [%rd7+284];
	xor.b32  	%r954, %r954, %r783;
	ld.global.u32 	%r784, [%rd7+288];
	xor.b32  	%r1045, %r1045, %r784;
	ld.global.u32 	%r785, [%rd7+292];
	xor.b32  	%r1044, %r1044, %r785;
	ld.global.u32 	%r786, [%rd7+296];
	xor.b32  	%r951, %r951, %r786;
$L__BB11_73:
	and.b32  	%r788, %r680, 32768;
	setp.eq.s32 	%p40, %r788, 0;
	@%p40 bra 	$L__BB11_75;
	ld.global.u32 	%r789, [%rd7+300];
	xor.b32  	%r955, %r955, %r789;
	ld.global.u32 	%r790, [%rd7+304];
	xor.b32  	%r954, %r954, %r790;
	ld.global.u32 	%r791, [%rd7+308];
	xor.b32  	%r1045, %r1045, %r791;
	ld.global.u32 	%r792, [%rd7+312];
	xor.b32  	%r1044, %r1044, %r792;
	ld.global.u32 	%r793, [%rd7+316];
	xor.b32  	%r951, %r951, %r793;
$L__BB11_75:
	add.s32 	%r1042, %r1042, 16;
	setp.ne.s32 	%p41, %r1042, 32;
	@%p41 bra 	$L__BB11_43;
	mad.lo.s32 	%r794, %r1036, -31, %r193;
	add.s32 	%r1036, %r794, 1;
	setp.ne.s32 	%p42, %r1036, 5;
	@%p42 bra 	$L__BB11_42;
	st.local.u32 	[%rd1+4], %r955;
	st.local.v2.u32 	[%rd1+8], {%r954, %r1045};
	st.local.v2.u32 	[%rd1+16], {%r1044, %r951};
	setp.ne.s64 	%p43, %rd4, 3;
	@%p43 bra 	$L__BB11_115;
	mov.b32 	%r951, 0;
	mov.u32 	%r1136, %r951;
	mov.u32 	%r1137, %r951;
	mov.u32 	%r954, %r951;
	mov.u32 	%r955, %r951;
	mov.u32 	%r1128, %r951;
$L__BB11_79:
	mul.wide.u32 	%rd21, %r1128, 4;
	add.s64 	%rd22, %rd1, %rd21;
	ld.local.u32 	%r368, [%rd22+4];
	shl.b32 	%r369, %r1128, 5;
	mov.b32 	%r1134, 0;
$L__BB11_80:
	.pragma "nounroll";
	shr.u32 	%r797, %r368, %r1134;
	and.b32  	%r798, %r797, 1;
	setp.eq.b32 	%p44, %r798, 1;
	not.pred 	%p45, %p44;
	add.s32 	%r799, %r369, %r1134;
	mul.lo.s32 	%r800, %r799, 5;
	mul.wide.u32 	%rd23, %r800, 4;
	add.s64 	%rd8, %rd5, %rd23;
	@%p45 bra 	$L__BB11_82;
	ld.global.u32 	%r801, [%rd8];
	xor.b32  	%r955, %r955, %r801;
	ld.global.u32 	%r802, [%rd8+4];
	xor.b32  	%r954, %r954, %r802;
	ld.global.u32 	%r803, [%rd8+8];
	xor.b32  	%r1137, %r1137, %r803;
	ld.global.u32 	%r804, [%rd8+12];
	xor.b32  	%r1136, %r1136, %r804;
	ld.global.u32 	%r805, [%rd8+16];
	xor.b32  	%r951, %r951, %r805;
$L__BB11_82:
	and.b32  	%r807, %r797, 2;
	setp.eq.s32 	%p46, %r807, 0;
	@%p46 bra 	$L__BB11_84;
	ld.global.u32 	%r808, [%rd8+20];
	xor.b32  	%r955, %r955, %r808;
	ld.global.u32 	%r809, [%rd8+24];
	xor.b32  	%r954, %r954, %r809;
	ld.global.u32 	%r810, [%rd8+28];
	xor.b32  	%r1137, %r1137, %r810;
	ld.global.u32 	%r811, [%rd8+32];
	xor.b32  	%r1136, %r1136, %r811;
	ld.global.u32 	%r812, [%rd8+36];
	xor.b32  	%r951, %r951, %r812;
$L__BB11_84:
	and.b32  	%r814, %r797, 4;
	setp.eq.s32 	%p47, %r814, 0;
	@%p47 bra 	$L__BB11_86;
	ld.global.u32 	%r815, [%rd8+40];
	xor.b32  	%r955, %r955, %r815;
	ld.global.u32 	%r816, [%rd8+44];
	xor.b32  	%r954, %r954, %r816;
	ld.global.u32 	%r817, [%rd8+48];
	xor.b32  	%r1137, %r1137, %r817;
	ld.global.u32 	%r818, [%rd8+52];
	xor.b32  	%r1136, %r1136, %r818;
	ld.global.u32 	%r819, [%rd8+56];
	xor.b32  	%r951, %r951, %r819;
$L__BB11_86:
	and.b32  	%r821, %r797, 8;
	setp.eq.s32 	%p48, %r821, 0;
	@%p48 bra 	$L__BB11_88;
	ld.global.u32 	%r822, [%rd8+60];
	xor.b32  	%r955, %r955, %r822;
	ld.global.u32 	%r823, [%rd8+64];
	xor.b32  	%r954, %r954, %r823;
	ld.global.u32 	%r824, [%rd8+68];
	xor.b32  	%r1137, %r1137, %r824;
	ld.global.u32 	%r825, [%rd8+72];
	xor.b32  	%r1136, %r1136, %r825;
	ld.global.u32 	%r826, [%rd8+76];
	xor.b32  	%r951, %r951, %r826;
$L__BB11_88:
	and.b32  	%r828, %r797, 16;
	setp.eq.s32 	%p49, %r828, 0;
	@%p49 bra 	$L__BB11_90;
	ld.global.u32 	%r829, [%rd8+80];
	xor.b32  	%r955, %r955, %r829;
	ld.global.u32 	%r830, [%rd8+84];
	xor.b32  	%r954, %r954, %r830;
	ld.global.u32 	%r831, [%rd8+88];
	xor.b32  	%r1137, %r1137, %r831;
	ld.global.u32 	%r832, [%rd8+92];
	xor.b32  	%r1136, %r1136, %r832;
	ld.global.u32 	%r833, [%rd8+96];
	xor.b32  	%r951, %r951, %r833;
$L__BB11_90:
	and.b32  	%r835, %r797, 32;
	setp.eq.s32 	%p50, %r835, 0;
	@%p50 bra 	$L__BB11_92;
	ld.global.u32 	%r836, [%rd8+100];
	xor.b32  	%r955, %r955, %r836;
	ld.global.u32 	%r837, [%rd8+104];
	xor.b32  	%r954, %r954, %r837;
	ld.global.u32 	%r838, [%rd8+108];
	xor.b32  	%r1137, %r1137, %r838;
	ld.global.u32 	%r839, [%rd8+112];
	xor.b32  	%r1136, %r1136, %r839;
	ld.global.u32 	%r840, [%rd8+116];
	xor.b32  	%r951, %r951, %r840;
$L__BB11_92:
	and.b32  	%r842, %r797, 64;
	setp.eq.s32 	%p51, %r842, 0;
	@%p51 bra 	$L__BB11_94;
	ld.global.u32 	%r843, [%rd8+120];
	xor.b32  	%r955, %r955, %r843;
	ld.global.u32 	%r844, [%rd8+124];
	xor.b32  	%r954, %r954, %r844;
	ld.global.u32 	%r845, [%rd8+128];
	xor.b32  	%r1137, %r1137, %r845;
	ld.global.u32 	%r846, [%rd8+132];
	xor.b32  	%r1136, %r1136, %r846;
	ld.global.u32 	%r847, [%rd8+136];
	xor.b32  	%r951, %r951, %r847;
$L__BB11_94:
	and.b32  	%r849, %r797, 128;
	setp.eq.s32 	%p52, %r849, 0;
	@%p52 bra 	$L__BB11_96;
	ld.global.u32 	%r850, [%rd8+140];
	xor.b32  	%r955, %r955, %r850;
	ld.global.u32 	%r851, [%rd8+144];
	xor.b32  	%r954, %r954, %r851;
	ld.global.u32 	%r852, [%rd8+148];
	xor.b32  	%r1137, %r1137, %r852;
	ld.global.u32 	%r853, [%rd8+152];
	xor.b32  	%r1136, %r1136, %r853;
	ld.global.u32 	%r854, [%rd8+156];
	xor.b32  	%r951, %r951, %r854;
$L__BB11_96:
	and.b32  	%r856, %r797, 256;
	setp.eq.s32 	%p53, %r856, 0;
	@%p53 bra 	$L__BB11_98;
	ld.global.u32 	%r857, [%rd8+160];
	xor.b32  	%r955, %r955, %r857;
	ld.global.u32 	%r858, [%rd8+164];
	xor.b32  	%r954, %r954, %r858;
	ld.global.u32 	%r859, [%rd8+168];
	xor.b32  	%r1137, %r1137, %r859;
	ld.global.u32 	%r860, [%rd8+172];
	xor.b32  	%r1136, %r1136, %r860;
	ld.global.u32 	%r861, [%rd8+176];
	xor.b32  	%r951, %r951, %r861;
$L__BB11_98:
	and.b32  	%r863, %r797, 512;
	setp.eq.s32 	%p54, %r863, 0;
	@%p54 bra 	$L__BB11_100;
	ld.global.u32 	%r864, [%rd8+180];
	xor.b32  	%r955, %r955, %r864;
	ld.global.u32 	%r865, [%rd8+184];
	xor.b32  	%r954, %r954, %r865;
	ld.global.u32 	%r866, [%rd8+188];
	xor.b32  	%r1137, %r1137, %r866;
	ld.global.u32 	%r867, [%rd8+192];
	xor.b32  	%r1136, %r1136, %r867;
	ld.global.u32 	%r868, [%rd8+196];
	xor.b32  	%r951, %r951, %r868;
$L__BB11_100:
	and.b32  	%r870, %r797, 1024;
	setp.eq.s32 	%p55, %r870, 0;
	@%p55 bra 	$L__BB11_102;
	ld.global.u32 	%r871, [%rd8+200];
	xor.b32  	%r955, %r955, %r871;
	ld.global.u32 	%r872, [%rd8+204];
	xor.b32  	%r954, %r954, %r872;
	ld.global.u32 	%r873, [%rd8+208];
	xor.b32  	%r1137, %r1137, %r873;
	ld.global.u32 	%r874, [%rd8+212];
	xor.b32  	%r1136, %r1136, %r874;
	ld.global.u32 	%r875, [%rd8+216];
	xor.b32  	%r951, %r951, %r875;
$L__BB11_102:
	and.b32  	%r877, %r797, 2048;
	setp.eq.s32 	%p56, %r877, 0;
	@%p56 bra 	$L__BB11_104;
	ld.global.u32 	%r878, [%rd8+220];
	xor.b32  	%r955, %r955, %r878;
	ld.global.u32 	%r879, [%rd8+224];
	xor.b32  	%r954, %r954, %r879;
	ld.global.u32 	%r880, [%rd8+228];
	xor.b32  	%r1137, %r1137, %r880;
	ld.global.u32 	%r881, [%rd8+232];
	xor.b32  	%r1136, %r1136, %r881;
	ld.global.u32 	%r882, [%rd8+236];
	xor.b32  	%r951, %r951, %r882;
$L__BB11_104:
	and.b32  	%r884, %r797, 4096;
	setp.eq.s32 	%p57, %r884, 0;
	@%p57 bra 	$L__BB11_106;
	ld.global.u32 	%r885, [%rd8+240];
	xor.b32  	%r955, %r955, %r885;
	ld.global.u32 	%r886, [%rd8+244];
	xor.b32  	%r954, %r954, %r886;
	ld.global.u32 	%r887, [%rd8+248];
	xor.b32  	%r1137, %r1137, %r887;
	ld.global.u32 	%r888, [%rd8+252];
	xor.b32  	%r1136, %r1136, %r888;
	ld.global.u32 	%r889, [%rd8+256];
	xor.b32  	%r951, %r951, %r889;
$L__BB11_106:
	and.b32  	%r891, %r797, 8192;
	setp.eq.s32 	%p58, %r891, 0;
	@%p58 bra 	$L__BB11_108;
	ld.global.u32 	%r892, [%rd8+260];
	xor.b32  	%r955, %r955, %r892;
	ld.global.u32 	%r893, [%rd8+264];
	xor.b32  	%r954, %r954, %r893;
	ld.global.u32 	%r894, [%rd8+268];
	xor.b32  	%r1137, %r1137, %r894;
	ld.global.u32 	%r895, [%rd8+272];
	xor.b32  	%r1136, %r1136, %r895;
	ld.global.u32 	%r896, [%rd8+276];
	xor.b32  	%r951, %r951, %r896;
$L__BB11_108:
	and.b32  	%r898, %r797, 16384;
	setp.eq.s32 	%p59, %r898, 0;
	@%p59 bra 	$L__BB11_110;
	ld.global.u32 	%r899, [%rd8+280];
	xor.b32  	%r955, %r955, %r899;
	ld.global.u32 	%r900, [%rd8+284];
	xor.b32  	%r954, %r954, %r900;
	ld.global.u32 	%r901, [%rd8+288];
	xor.b32  	%r1137, %r1137, %r901;
	ld.global.u32 	%r902, [%rd8+292];
	xor.b32  	%r1136, %r1136, %r902;
	ld.global.u32 	%r903, [%rd8+296];
	xor.b32  	%r951, %r951, %r903;
$L__BB11_110:
	and.b32  	%r905, %r797, 32768;
	setp.eq.s32 	%p60, %r905, 0;
	@%p60 bra 	$L__BB11_112;
	ld.global.u32 	%r906, [%rd8+300];
	xor.b32  	%r955, %r955, %r906;
	ld.global.u32 	%r907, [%rd8+304];
	xor.b32  	%r954, %r954, %r907;
	ld.global.u32 	%r908, [%rd8+308];
	xor.b32  	%r1137, %r1137, %r908;
	ld.global.u32 	%r909, [%rd8+312];
	xor.b32  	%r1136, %r1136, %r909;
	ld.global.u32 	%r910, [%rd8+316];
	xor.b32  	%r951, %r951, %r910;
$L__BB11_112:
	add.s32 	%r1134, %r1134, 16;
	setp.ne.s32 	%p61, %r1134, 32;
	@%p61 bra 	$L__BB11_80;
	mad.lo.s32 	%r911, %r1128, -31, %r369;
	add.s32 	%r1128, %r911, 1;
	setp.ne.s32 	%p62, %r1128, 5;
	@%p62 bra 	$L__BB11_79;
	st.local.u32 	[%rd1+4], %r955;
	st.local.v2.u32 	[%rd1+8], {%r954, %r1137};
	st.local.v2.u32 	[%rd1+16], {%r1136, %r951};
$L__BB11_115:
	shr.u64 	%rd27, %rd3, 2;
	add.s32 	%r938, %r938, 1;
	setp.gt.u64 	%p63, %rd3, 3;
	@%p63 bra 	$L__BB11_3;
$L__BB11_116:
	add.s32 	%r912, %r546, %r545;
	cvt.rn.f32.s32 	%f1, %r912;
	mov.f32 	%f2, 0f40000000;
	div.rn.f32 	%f3, %f2, %f1;
	sqrt.rn.f32 	%f4, %f3;
	shr.u32 	%r913, %r955, 2;
	xor.b32  	%r914, %r913, %r955;
	shl.b32 	%r915, %r951, 4;
	shl.b32 	%r916, %r914, 1;
	xor.b32  	%r917, %r916, %r915;
	xor.b32  	%r918, %r917, %r914;
	xor.b32  	%r919, %r918, %r951;
	add.s32 	%r920, %r2, %r919;
	add.s32 	%r921, %r920, 362437;
	shr.u32 	%r922, %r954, 2;
	xor.b32  	%r923, %r922, %r954;
	shl.b32 	%r924, %r919, 4;
	shl.b32 	%r925, %r923, 1;
	xor.b32  	%r926, %r925, %r924;
	xor.b32  	%r927, %r926, %r923;
	xor.b32  	%r928, %r927, %r919;
	add.s32 	%r929, %r2, %r928;
	add.s32 	%r930, %r929, 724874;
	cvt.rn.f32.u32 	%f5, %r921;
	fma.rn.f32 	%f6, %f5, 0f2F800000, 0f2F000000;
	cvt.rn.f32.u32 	%f7, %r930;
	fma.rn.f32 	%f8, %f7, 0f30C90FDB, 0f30490FDB;
	setp.lt.f32 	%p64, %f6, 0f00800000;
	mul.f32 	%f9, %f6, 0f4B000000;
	selp.f32 	%f10, %f9, %f6, %p64;
	selp.f32 	%f11, 0fC1B80000, 0f00000000, %p64;
	mov.b32 	%r931, %f10;
	add.s32 	%r932, %r931, -1059760811;
	and.b32  	%r933, %r932, -8388608;
	sub.s32 	%r934, %r931, %r933;
	mov.b32 	%f12, %r934;
	cvt.rn.f32.s32 	%f13, %r933;
	fma.rn.f32 	%f14, %f13, 0f34000000, %f11;
	add.f32 	%f15, %f12, 0fBF800000;
	fma.rn.f32 	%f16, %f15, 0fBE055027, 0f3E1039F6;
	fma.rn.f32 	%f17, %f16, %f15, 0fBDF8CDCC;
	fma.rn.f32 	%f18, %f17, %f15, 0f3E0F2955;
	fma.rn.f32 	%f19, %f18, %f15, 0fBE2AD8B9;
	fma.rn.f32 	%f20, %f19, %f15, 0f3E4CED0B;
	fma.rn.f32 	%f21, %f20, %f15, 0fBE7FFF22;
	fma.rn.f32 	%f22, %f21, %f15, 0f3EAAAA78;
	fma.rn.f32 	%f23, %f22, %f15, 0fBF000000;
	mul.f32 	%f24, %f15, %f23;
	fma.rn.f32 	%f25, %f24, %f15, %f15;
	fma.rn.f32 	%f26, %f14, 0f3F317218, %f25;
	setp.gt.u32 	%p65, %r931, 2139095039;
	fma.rn.f32 	%f27, %f10, 0f7F800000, 0f7F800000;
	selp.f32 	%f28, %f27, %f26, %p65;
	setp.eq.f32 	%p66, %f10, 0f00000000;
	mul.f32 	%f29, %f28, 0fC0000000;
	selp.f32 	%f30, 0f7F800000, %f29, %p66;
	sqrt.rn.f32 	%f31, %f30;
	sin.approx.f32 	%f32, %f8;
	mul.f32 	%f33, %f31, %f32;
	mul.f32 	%f34, %f4, %f33;
	cvta.to.global.u64 	%rd24, %rd10;
	shl.b64 	%rd25, %rd2, 2;
	add.s64 	%rd26, %rd24, %rd25;
	st.global.f32 	[%rd26], %f34;
$L__BB11_117:
	ret;

}
	// .globl	_Z21uniform_random_kernelPfiy
.visible .entry _Z21uniform_random_kernelPfiy(
	.param .u64 .ptr .align 1 _Z21uniform_random_kernelPfiy_param_0,
	.param .u32 _Z21uniform_random_kernelPfiy_param_1,
	.param .u64 _Z21uniform_random_kernelPfiy_param_2
)
{
	.local .align 8 .b8 	__local_depot12[48];
	.reg .b64 	%SP;
	.reg .b64 	%SPL;
	.reg .pred 	%p<64>;
	.reg .b32 	%r<1199>;
	.reg .b32 	%f<3>;
	.reg .b64 	%rd<28>;

	mov.u64 	%SPL, __local_depot12;
	ld.param.u64 	%rd10, [_Z21uniform_random_kernelPfiy_param_0];
	ld.param.u32 	%r541, [_Z21uniform_random_kernelPfiy_param_1];
	ld.param.u64 	%rd11, [_Z21uniform_random_kernelPfiy_param_2];
	mov.u32 	%r542, %ctaid.x;
	mov.u32 	%r543, %ntid.x;
	mov.u32 	%r544, %tid.x;
	mad.lo.s32 	%r1, %r542, %r543, %r544;
	setp.ge.s32 	%p1, %r1, %r541;
	@%p1 bra 	$L__BB12_117;
	add.u64 	%rd1, %SPL, 0;
	cvt.s64.s32 	%rd2, %r1;
	cvt.u32.u64 	%r545, %rd11;
	xor.b32  	%r546, %r545, -1429050551;
	mul.lo.s32 	%r547, %r546, 1099087573;
	{ .reg .b32 tmp; mov.b64 {tmp, %r548}, %rd11; }
	xor.b32  	%r549, %r548, -136515619;
	mul.lo.s32 	%r550, %r549, -1703105765;
	add.s32 	%r551, %r547, %r550;
	add.s32 	%r2, %r551, 6615241;
	add.s32 	%r935, %r547, 123456789;
	st.local.v2.u32 	[%rd1], {%r2, %r935};
	xor.b32  	%r552, %r547, 362436069;
	add.s32 	%r553, %r550, 521288629;
	st.local.v2.u32 	[%rd1+8], {%r552, %r553};
	xor.b32  	%r554, %r550, 88675123;
	add.s32 	%r931, %r547, 5783321;
	st.local.v2.u32 	[%rd1+16], {%r554, %r931};
	setp.eq.s32 	%p2, %r1, 0;
	@%p2 bra 	$L__BB12_116;
	mov.b32 	%r918, 0;
	mov.u64 	%rd27, %rd2;
$L__BB12_3:
	mov.u64 	%rd3, %rd27;
	and.b64  	%rd4, %rd3, 3;
	setp.eq.s64 	%p3, %rd4, 0;
	@%p3 bra 	$L__BB12_115;
	mul.wide.u32 	%rd13, %r918, 3200;
	mov.u64 	%rd14, precalc_xorwow_matrix;
	add.s64 	%rd5, %rd14, %rd13;
	mov.b32 	%r931, 0;
	mov.u32 	%r932, %r931;
	mov.u32 	%r933, %r931;
	mov.u32 	%r934, %r931;
	mov.u32 	%r935, %r931;
	mov.u32 	%r924, %r931;
$L__BB12_5:
	mul.wide.u32 	%rd15, %r924, 4;
	add.s64 	%rd16, %rd1, %rd15;
	ld.local.u32 	%r14, [%rd16+4];
	shl.b32 	%r15, %r924, 5;
	mov.b32 	%r930, 0;
$L__BB12_6:
	.pragma "nounroll";
	shr.u32 	%r558, %r14, %r930;
	and.b32  	%r559, %r558, 1;
	setp.eq.b32 	%p4, %r559, 1;
	not.pred 	%p5, %p4;
	add.s32 	%r560, %r15, %r930;
	mul.lo.s32 	%r561, %r560, 5;
	mul.wide.u32 	%rd17, %r561, 4;
	add.s64 	%rd6, %rd5, %rd17;
	@%p5 bra 	$L__BB12_8;
	ld.global.u32 	%r562, [%rd6];
	xor.b32  	%r935, %r935, %r562;
	ld.global.u32 	%r563, [%rd6+4];
	xor.b32  	%r934, %r934, %r563;
	ld.global.u32 	%r564, [%rd6+8];
	xor.b32  	%r933, %r933, %r564;
	ld.global.u32 	%r565, [%rd6+12];
	xor.b32  	%r932, %r932, %r565;
	ld.global.u32 	%r566, [%rd6+16];
	xor.b32  	%r931, %r931, %r566;
$L__BB12_8:
	and.b32  	%r568, %r558, 2;
	setp.eq.s32 	%p6, %r568, 0;
	@%p6 bra 	$L__BB12_10;
	ld.global.u32 	%r569, [%rd6+20];
	xor.b32  	%r935, %r935, %r569;
	ld.global.u32 	%r570, [%rd6+24];
	xor.b32  	%r934, %r934, %r570;
	ld.global.u32 	%r571, [%rd6+28];
	xor.b32  	%r933, %r933, %r571;
	ld.global.u32 	%r572, [%rd6+32];
	xor.b32  	%r932, %r932, %r572;
	ld.global.u32 	%r573, [%rd6+36];
	xor.b32  	%r931, %r931, %r573;
$L__BB12_10:
	and.b32  	%r575, %r558, 4;
	setp.eq.s32 	%p7, %r575, 0;
	@%p7 bra 	$L__BB12_12;
	ld.global.u32 	%r576, [%rd6+40];
	xor.b32  	%r935, %r935, %r576;
	ld.global.u32 	%r577, [%rd6+44];
	xor.b32  	%r934, %r934, %r577;
	ld.global.u32 	%r578, [%rd6+48];
	xor.b32  	%r933, %r933, %r578;
	ld.global.u32 	%r579, [%rd6+52];
	xor.b32  	%r932, %r932, %r579;
	ld.global.u32 	%r580, [%rd6+56];
	xor.b32  	%r931, %r931, %r580;
$L__BB12_12:
	and.b32  	%r582, %r558, 8;
	setp.eq.s32 	%p8, %r582, 0;
	@%p8 bra 	$L__BB12_14;
	ld.global.u32 	%r583, [%rd6+60];
	xor.b32  	%r935, %r935, %r583;
	ld.global.u32 	%r584, [%rd6+64];
	xor.b32  	%r934, %r934, %r584;
	ld.global.u32 	%r585, [%rd6+68];
	xor.b32  	%r933, %r933, %r585;
	ld.global.u32 	%r586, [%rd6+72];
	xor.b32  	%r932, %r932, %r586;
	ld.global.u32 	%r587, [%rd6+76];
	xor.b32  	%r931, %r931, %r587;
$L__BB12_14:
	and.b32  	%r589, %r558, 16;
	setp.eq.s32 	%p9, %r589, 0;
	@%p9 bra 	$L__BB12_16;
	ld.global.u32 	%r590, [%rd6+80];
	xor.b32  	%r935, %r935, %r590;
	ld.global.u32 	%r591, [%rd6+84];
	xor.b32  	%r934, %r934, %r591;
	ld.global.u32 	%r592, [%rd6+88];
	xor.b32  	%r933, %r933, %r592;
	ld.global.u32 	%r593, [%rd6+92];
	xor.b32  	%r932, %r932, %r593;
	ld.global.u32 	%r594, [%rd6+96];
	xor.b32  	%r931, %r931, %r594;
$L__BB12_16:
	and.b32  	%r596, %r558, 32;
	setp.eq.s32 	%p10, %r596, 0;
	@%p10 bra 	$L__BB12_18;
	ld.global.u32 	%r597, [%rd6+100];
	xor.b32  	%r935, %r935, %r597;
	ld.global.u32 	%r598, [%rd6+104];
	xor.b32  	%r934, %r934, %r598;
	ld.global.u32 	%r599, [%rd6+108];
	xor.b32  	%r933, %r933, %r599;
	ld.global.u32 	%r600, [%rd6+112];
	xor.b32  	%r932, %r932, %r600;
	ld.global.u32 	%r601, [%rd6+116];
	xor.b32  	%r931, %r931, %r601;
$L__BB12_18:
	and.b32  	%r603, %r558, 64;
	setp.eq.s32 	%p11, %r603, 0;
	@%p11 bra 	$L__BB12_20;
	ld.global.u32 	%r604, [%rd6+120];
	xor.b32  	%r935, %r935, %r604;
	ld.global.u32 	%r605, [%rd6+124];
	xor.b32  	%r934, %r934, %r605;
	ld.global.u32 	%r606, [%rd6+128];
	xor.b32  	%r933, %r933, %r606;
	ld.global.u32 	%r607, [%rd6+132];
	xor.b32  	%r932, %r932, %r607;
	ld.global.u32 	%r608, [%rd6+136];
	xor.b32  	%r931, %r931, %r608;
$L__BB12_20:
	and.b32  	%r610, %r558, 128;
	setp.eq.s32 	%p12, %r610, 0;
	@%p12 bra 	$L__BB12_22;
	ld.global.u32 	%r611, [%rd6+140];
	xor.b32  	%r935, %r935, %r611;
	ld.global.u32 	%r612, [%rd6+144];
	xor.b32  	%r934, %r934, %r612;
	ld.global.u32 	%r613, [%rd6+148];
	xor.b32  	%r933, %r933, %r613;
	ld.global.u32 	%r614, [%rd6+152];
	xor.b32  	%r932, %r932, %r614;
	ld.global.u32 	%r615, [%rd6+156];
	xor.b32  	%r931, %r931, %r615;
$L__BB12_22:
	and.b32  	%r617, %r558, 256;
	setp.eq.s32 	%p13, %r617, 0;
	@%p13 bra 	$L__BB12_24;
	ld.global.u32 	%r618, [%rd6+160];
	xor.b32  	%r935, %r935, %r618;
	ld.global.u32 	%r619, [%rd6+164];
	xor.b32  	%r934, %r934, %r619;
	ld.global.u32 	%r620, [%rd6+168];
	xor.b32  	%r933, %r933, %r620;
	ld.global.u32 	%r621, [%rd6+172];
	xor.b32  	%r932, %r932, %r621;
	ld.global.u32 	%r622, [%rd6+176];
	xor.b32  	%r931, %r931, %r622;
$L__BB12_24:
	and.b32  	%r624, %r558, 512;
	setp.eq.s32 	%p14, %r624, 0;
	@%p14 bra 	$L__BB12_26;
	ld.global.u32 	%r625, [%rd6+180];
	xor.b32  	%r935, %r935, %r625;
	ld.global.u32 	%r626, [%rd6+184];
	xor.b32  	%r934, %r934, %r626;
	ld.global.u32 	%r627, [%rd6+188];
	xor.b32  	%r933, %r933, %r627;
	ld.global.u32 	%r628, [%rd6+192];
	xor.b32  	%r932, %r932, %r628;
	ld.global.u32 	%r629, [%rd6+196];
	xor.b32  	%r931, %r931, %r629;
$L__BB12_26:
	and.b32  	%r631, %r558, 1024;
	setp.eq.s32 	%p15, %r631, 0;
	@%p15 bra 	$L__BB12_28;
	ld.global.u32 	%r632, [%rd6+200];
	xor.b32  	%r935, %r935, %r632;
	ld.global.u32 	%r633, [%rd6+204];
	xor.b32  	%r934, %r934, %r633;
	ld.global.u32 	%r634, [%rd6+208];
	xor.b32  	%r933, %r933, %r634;
	ld.global.u32 	%r635, [%rd6+212];
	xor.b32  	%r932, %r932, %r635;
	ld.global.u32 	%r636, [%rd6+216];
	xor.b32  	%r931, %r931, %r636;
$L__BB12_28:
	and.b32  	%r638, %r558, 2048;
	setp.eq.s32 	%p16, %r638, 0;
	@%p16 bra 	$L__BB12_30;
	ld.global.u32 	%r639, [%rd6+220];
	xor.b32  	%r935, %r935, %r639;
	ld.global.u32 	%r640, [%rd6+224];
	xor.b32  	%r934, %r934, %r640;
	ld.global.u32 	%r641, [%rd6+228];
	xor.b32  	%r933, %r933, %r641;
	ld.global.u32 	%r642, [%rd6+232];
	xor.b32  	%r932, %r932, %r642;
	ld.global.u32 	%r643, [%rd6+236];
	xor.b32  	%r931, %r931, %r643;
$L__BB12_30:
	and.b32  	%r645, %r558, 4096;
	setp.eq.s32 	%p17, %r645, 0;
	@%p17 bra 	$L__BB12_32;
	ld.global.u32 	%r646, [%rd6+240];
	xor.b32  	%r935, %r935, %r646;
	ld.global.u32 	%r647, [%rd6+244];
	xor.b32  	%r934, %r934, %r647;
	ld.global.u32 	%r648, [%rd6+248];
	xor.b32  	%r933, %r933, %r648;
	ld.global.u32 	%r649, [%rd6+252];
	xor.b32  	%r932, %r932, %r649;
	ld.global.u32 	%r650, [%rd6+256];
	xor.b32  	%r931, %r931, %r650;
$L__BB12_32:
	and.b32  	%r652, %r558, 8192;
	setp.eq.s32 	%p18, %r652, 0;
	@%p18 bra 	$L__BB12_34;
	ld.global.u32 	%r653, [%rd6+260];
	xor.b32  	%r935, %r935, %r653;
	ld.global.u32 	%r654, [%rd6+264];
	xor.b32  	%r934, %r934, %r654;
	ld.global.u32 	%r655, [%rd6+268];
	xor.b32  	%r933, %r933, %r655;
	ld.global.u32 	%r656, [%rd6+272];
	xor.b32  	%r932, %r932, %r656;
	ld.global.u32 	%r657, [%rd6+276];
	xor.b32  	%r931, %r931, %r657;
$L__BB12_34:
	and.b32  	%r659, %r558, 16384;
	setp.eq.s32 	%p19, %r659, 0;
	@%p19 bra 	$L__BB12_36;
	ld.global.u32 	%r660, [%rd6+280];
	xor.b32  	%r935, %r935, %r660;
	ld.global.u32 	%r661, [%rd6+284];
	xor.b32  	%r934, %r934, %r661;
	ld.global.u32 	%r662, [%rd6+288];
	xor.b32  	%r933, %r933, %r662;
	ld.global.u32 	%r663, [%rd6+292];
	xor.b32  	%r932, %r932, %r663;
	ld.global.u32 	%r664, [%rd6+296];
	xor.b32  	%r931, %r931, %r664;
$L__BB12_36:
	and.b32  	%r666, %r558, 32768;
	setp.eq.s32 	%p20, %r666, 0;
	@%p20 bra 	$L__BB12_38;
	ld.global.u32 	%r667, [%rd6+300];
	xor.b32  	%r935, %r935, %r667;
	ld.global.u32 	%r668, [%rd6+304];
	xor.b32  	%r934, %r934, %r668;
	ld.global.u32 	%r669, [%rd6+308];
	xor.b32  	%r933, %r933, %r669;
	ld.global.u32 	%r670, [%rd6+312];
	xor.b32  	%r932, %r932, %r670;
	ld.global.u32 	%r671, [%rd6+316];
	xor.b32  	%r931, %r931, %r671;
$L__BB12_38:
	add.s32 	%r930, %r930, 16;
	setp.ne.s32 	%p21, %r930, 32;
	@%p21 bra 	$L__BB12_6;
	mad.lo.s32 	%r672, %r924, -31, %r15;
	add.s32 	%r924, %r672, 1;
	setp.ne.s32 	%p22, %r924, 5;
	@%p22 bra 	$L__BB12_5;
	st.local.u32 	[%rd1+4], %r935;
	st.local.v2.u32 	[%rd1+8], {%r934, %r933};
	st.local.v2.u32 	[%rd1+16], {%r932, %r931};
	setp.eq.s64 	%p23, %rd4, 1;
	@%p23 bra 	$L__BB12_115;
	mov.b32 	%r931, 0;
	mov.u32 	%r1024, %r931;
	mov.u32 	%r1025, %r931;
	mov.u32 	%r1026, %r931;
	mov.u32 	%r935, %r931;
	mov.u32 	%r1016, %r931;
$L__BB12_42:
	mul.wide.u32 	%rd18, %r1016, 4;
	add.s64 	%rd19, %rd1, %rd18;
	ld.local.u32 	%r190, [%rd19+4];
	shl.b32 	%r191, %r1016, 5;
	mov.b32 	%r1022, 0;
$L__BB12_43:
	.pragma "nounroll";
	shr.u32 	%r675, %r190, %r1022;
	and.b32  	%r676, %r675, 1;
	setp.eq.b32 	%p24, %r676, 1;
	not.pred 	%p25, %p24;
	add.s32 	%r677, %r191, %r1022;
	mul.lo.s32 	%r678, %r677, 5;
	mul.wide.u32 	%rd20, %r678, 4;
	add.s64 	%rd7, %rd5, %rd20;
	@%p25 bra 	$L__BB12_45;
	ld.global.u32 	%r679, [%rd7];
	xor.b32  	%r935, %r935, %r679;
	ld.global.u32 	%r680, [%rd7+4];
	xor.b32  	%r1026, %r1026, %r680;
	ld.global.u32 	%r681, [%rd7+8];
	xor.b32  	%r1025, %r1025, %r681;
	ld.global.u32 	%r682, [%rd7+12];
	xor.b32  	%r1024, %r1024, %r682;
	ld.global.u32 	%r683, [%rd7+16];
	xor.b32  	%r931, %r931, %r683;
$L__BB12_45:
	and.b32  	%r685, %r675, 2;
	setp.eq.s32 	%p26, %r685, 0;
	@%p26 bra 	$L__BB12_47;
	ld.global.u32 	%r686, [%rd7+20];
	xor.b32  	%r935, %r935, %r686;
	ld.global.u32 	%r687, [%rd7+24];
	xor.b32  	%r1026, %r1026, %r687;
	ld.global.u32 	%r688, [%rd7+28];
	xor.b32  	%r1025, %r1025, %r688;
	ld.global.u32 	%r689, [%rd7+32];
	xor.b32  	%r1024, %r1024, %r689;
	ld.global.u32 	%r690, [%rd7+36];
	xor.b32  	%r931, %r931, %r690;
$L__BB12_47:
	and.b32  	%r692, %r675, 4;
	setp.eq.s32 	%p27, %r692, 0;
	@%p27 bra 	$L__BB12_49;
	ld.global.u32 	%r693, [%rd7+40];
	xor.b32  	%r935, %r935, %r693;
	ld.global.u32 	%r694, [%rd7+44];
	xor.b32  	%r1026, %r1026, %r694;
	ld.global.u32 	%r695, [%rd7+48];
	xor.b32  	%r1025, %r1025, %r695;
	ld.global.u32 	%r696, [%rd7+52];
	xor.b32  	%r1024, %r1024, %r696;
	ld.global.u32 	%r697, [%rd7+56];
	xor.b32  	%r931, %r931, %r697;
$L__BB12_49:
	and.b32  	%r699, %r675, 8;
	setp.eq.s32 	%p28, %r699, 0;
	@%p28 bra 	$L__BB12_51;
	ld.global.u32 	%r700, [%rd7+60];
	xor.b32  	%r935, %r935, %r700;
	ld.global.u32 	%r701, [%rd7+64];
	xor.b32  	%r1026, %r1026, %r701;
	ld.global.u32 	%r702, [%rd7+68];
	xor.b32  	%r1025, %r1025, %r702;
	ld.global.u32 	%r703, [%rd7+72];
	xor.b32  	%r1024, %r1024, %r703;
	ld.global.u32 	%r704, [%rd7+76];
	xor.b32  	%r931, %r931, %r704;
$L__BB12_51:
	and.b32  	%r706, %r675, 16;
	setp.eq.s32 	%p29, %r706, 0;
	@%p29 bra 	$L__BB12_53;
	ld.global.u32 	%r707, [%rd7+80];
	xor.b32  	%r935, %r935, %r707;
	ld.global.u32 	%r708, [%rd7+84];
	xor.b32  	%r1026, %r1026, %r708;
	ld.global.u32 	%r709, [%rd7+88];
	xor.b32  	%r1025, %r1025, %r709;
	ld.global.u32 	%r710, [%rd7+92];
	xor.b32  	%r1024, %r1024, %r710;
	ld.global.u32 	%r711, [%rd7+96];
	xor.b32  	%r931, %r931, %r711;
$L__BB12_53:
	and.b32  	%r713, %r675, 32;
	setp.eq.s32 	%p30, %r713, 0;
	@%p30 bra 	$L__BB12_55;
	ld.global.u32 	%r714, [%rd7+100];
	xor.b32  	%r935, %r935, %r714;
	ld.global.u32 	%r715, [%rd7+104];
	xor.b32  	%r1026, %r1026, %r715;
	ld.global.u32 	%r716, [%rd7+108];
	xor.b32  	%r1025, %r1025, %r716;
	ld.global.u32 	%r717, [%rd7+112];
	xor.b32  	%r1024, %r1024, %r717;
	ld.global.u32 	%r718, [%rd7+116];
	xor.b32  	%r931, %r931, %r718;
$L__BB12_55:
	and.b32  	%r720, %r675, 64;
	setp.eq.s32 	%p31, %r720, 0;
	@%p31 bra 	$L__BB12_57;
	ld.global.u32 	%r721, [%rd7+120];
	xor.b32  	%r935, %r935, %r721;
	ld.global.u32 	%r722, [%rd7+124];
	xor.b32  	%r1026, %r1026, %r722;
	ld.global.u32 	%r723, [%rd7+128];
	xor.b32  	%r1025, %r1025, %r723;
	ld.global.u32 	%r724, [%rd7+132];
	xor.b32  	%r1024, %r1024, %r724;
	ld.global.u32 	%r725, [%rd7+136];
	xor.b32  	%r931, %r931, %r725;
$L__BB12_57:
	and.b32  	%r727, %r675, 128;
	setp.eq.s32 	%p32, %r727, 0;
	@%p32 bra 	$L__BB12_59;
	ld.global.u32 	%r728, [%rd7+140];
	xor.b32  	%r935, %r935, %r728;
	ld.global.u32 	%r729, [%rd7+144];
	xor.b32  	%r1026, %r1026, %r729;
	ld.global.u32 	%r730, [%rd7+148];
	xor.b32  	%r1025, %r1025, %r730;
	ld.global.u32 	%r731, [%rd7+152];
	xor.b32  	%r1024, %r1024, %r731;
	ld.global.u32 	%r732, [%rd7+156];
	xor.b32  	%r931, %r931, %r732;
$L__BB12_59:
	and.b32  	%r734, %r675, 256;
	setp.eq.s32 	%p33, %r734, 0;
	@%p33 bra 	$L__BB12_61;
	ld.global.u32 	%r735, [%rd7+160];
	xor.b32  	%r935, %r935, %r735;
	ld.global.u32 	%r736, [%rd7+164];
	xor.b32  	%r1026, %r1026, %r736;
	ld.global.u32 	%r737, [%rd7+168];
	xor.b32  	%r1025, %r1025, %r737;
	ld.global.u32 	%r738, [%rd7+172];
	xor.b32  	%r1024, %r1024, %r738;
	ld.global.u32 	%r739, [%rd7+176];
	xor.b32  	%r931, %r931, %r739;
$L__BB12_61:
	and.b32  	%r741, %r675, 512;
	setp.eq.s32 	%p34, %r741, 0;
	@%p34 bra 	$L__BB12_63;
	ld.global.u32 	%r742, [%rd7+180];
	xor.b32  	%r935, %r935, %r742;
	ld.global.u32 	%r743, [%rd7+184];
	xor.b32  	%r1026, %r1026, %r743;
	ld.global.u32 	%r744, [%rd7+188];
	xor.b32  	%r1025, %r1025, %r744;
	ld.global.u32 	%r745, [%rd7+192];
	xor.b32  	%r1024, %r1024, %r745;
	ld.global.u32 	%r746, [%rd7+196];
	xor.b32  	%r931, %r931, %r746;
$L__BB12_63:
	and.b32  	%r748, %r675, 1024;
	setp.eq.s32 	%p35, %r748, 0;
	@%p35 bra 	$L__BB12_65;
	ld.global.u32 	%r749, [%rd7+200];
	xor.b32  	%r935, %r935, %r749;
	ld.global.u32 	%r750, [%rd7+204];
	xor.b32  	%r1026, %r1026, %r750;
	ld.global.u32 	%r751, [%rd7+208];
	xor.b32  	%r1025, %r1025, %r751;
	ld.global.u32 	%r752, [%rd7+212];
	xor.b32  	%r1024, %r1024, %r752;
	ld.global.u32 	%r753, [%rd7+216];
	xor.b32  	%r931, %r931, %r753;
$L__BB12_65:
	and.b32  	%r755, %r675, 2048;
	setp.eq.s32 	%p36, %r755, 0;
	@%p36 bra 	$L__BB12_67;
	ld.global.u32 	%r756, [%rd7+220];
	xor.b32  	%r935, %r935, %r756;
	ld.global.u32 	%r757, [%rd7+224];
	xor.b32  	%r1026, %r1026, %r757;
	ld.global.u32 	%r758, [%rd7+228];
	xor.b32  	%r1025, %r1025, %r758;
	ld.global.u32 	%r759, [%rd7+232];
	xor.b32  	%r1024, %r1024, %r759;
	ld.global.u32 	%r760, [%rd7+236];
	xor.b32  	%r931, %r931, %r760;
$L__BB12_67:
	and.b32  	%r762, %r675, 4096;
	setp.eq.s32 	%p37, %r762, 0;
	@%p37 bra 	$L__BB12_69;
	ld.global.u32 	%r763, [%rd7+240];
	xor.b32  	%r935, %r935, %r763;
	ld.global.u32 	%r764, [%rd7+244];
	xor.b32  	%r1026, %r1026, %r764;
	ld.global.u32 	%r765, [%rd7+248];
	xor.b32  	%r1025, %r1025, %r765;
	ld.global.u32 	%r766, [%rd7+252];
	xor.b32  	%r1024, %r1024, %r766;
	ld.global.u32 	%r767, [%rd7+256];
	xor.b32  	%r931, %r931, %r767;
$L__BB12_69:
	and.b32  	%r769, %r675, 8192;
	setp.eq.s32 	%p38, %r769, 0;
	@%p38 bra 	$L__BB12_71;
	ld.global.u32 	%r770, [%rd7+260];
	xor.b32  	%r935, %r935, %r770;
	ld.global.u32 	%r771, [%rd7+264];
	xor.b32  	%r1026, %r1026, %r771;
	ld.global.u32 	%r772, [%rd7+268];
	xor.b32  	%r1025, %r1025, %r772;
	ld.global.u32 	%r773, [%rd7+272];
	xor.b32  	%r1024, %r1024, %r773;
	ld.global.u32 	%r774, [%rd7+276];
	xor.b32  	%r931, %r931, %r774;
$L__BB12_71:
	and.b32  	%r776, %r675, 16384;
	setp.eq.s32 	%p39, %r776, 0;
	@%p39 bra 	$L__BB12_73;
	ld.global.u32 	%r777, [%rd7+280];
	xor.b32  	%r935, %r935, %r777;
	ld.global.u32 	%r778, [%rd7+284];
	xor.b32  	%r1026, %r1026, %r778;
	ld.global.u32 	%r779, [%rd7+288];
	xor.b32  	%r1025, %r1025, %r779;
	ld.global.u32 	%r780, [%rd7+292];
	xor.b32  	%r1024, %r1024, %r780;
	ld.global.u32 	%r781, [%rd7+296];
	xor.b32  	%r931, %r931, %r781;
$L__BB12_73:
	and.b32  	%r783, %r675, 32768;
	setp.eq.s32 	%p40, %r783, 0;
	@%p40 bra 	$L__BB12_75;
	ld.global.u32 	%r784, [%rd7+300];
	xor.b32  	%r935, %r935, %r784;
	ld.global.u32 	%r785, [%rd7+304];
	xor.b32  	%r1026, %r1026, %r785;
	ld.global.u32 	%r786, [%rd7+308];
	xor.b32  	%r1025, %r1025, %r786;
	ld.global.u32 	%r787, [%rd7+312];
	xor.b32  	%r1024, %r1024, %r787;
	ld.global.u32 	%r788, [%rd7+316];
	xor.b32  	%r931, %r931, %r788;
$L__BB12_75:
	add.s32 	%r1022, %r1022, 16;
	setp.ne.s32 	%p41, %r1022, 32;
	@%p41 bra 	$L__BB12_43;
	mad.lo.s32 	%r789, %r1016, -31, %r191;
	add.s32 	%r1016, %r789, 1;
	setp.ne.s32 	%p42, %r1016, 5;
	@%p42 bra 	$L__BB12_42;
	st.local.u32 	[%rd1+4], %r935;
	st.local.v2.u32 	[%rd1+8], {%r1026, %r1025};
	st.local.v2.u32 	[%rd1+16], {%r1024, %r931};
	setp.ne.s64 	%p43, %rd4, 3;
	@%p43 bra 	$L__BB12_115;
	mov.b32 	%r931, 0;
	mov.u32 	%r1116, %r931;
	mov.u32 	%r1117, %r931;
	mov.u32 	%r1118, %r931;
	mov.u32 	%r935, %r931;
	mov.u32 	%r1108, %r931;
$L__BB12_79:
	mul.wide.u32 	%rd21, %r1108, 4;
	add.s64 	%rd22, %rd1, %rd21;
	ld.local.u32 	%r366, [%rd22+4];
	shl.b32 	%r367, %r1108, 5;
	mov.b32 	%r1114, 0;
$L__BB12_80:
	.pragma "nounroll";
	shr.u32 	%r792, %r366, %r1114;
	and.b32  	%r793, %r792, 1;
	setp.eq.b32 	%p44, %r793, 1;
	not.pred 	%p45, %p44;
	add.s32 	%r794, %r367, %r1114;
	mul.lo.s32 	%r795, %r794, 5;
	mul.wide.u32 	%rd23, %r795, 4;
	add.s64 	%rd8, %rd5, %rd23;
	@%p45 bra 	$L__BB12_82;
	ld.global.u32 	%r796, [%rd8];
	xor.b32  	%r935, %r935, %r796;
	ld.global.u32 	%r797, [%rd8+4];
	xor.b32  	%r1118, %r1118, %r797;
	ld.global.u32 	%r798, [%rd8+8];
	xor.b32  	%r1117, %r1117, %r798;
	ld.global.u32 	%r799, [%rd8+12];
	xor.b32  	%r1116, %r1116, %r799;
	ld.global.u32 	%r800, [%rd8+16];
	xor.b32  	%r931, %r931, %r800;
$L__BB12_82:
	and.b32  	%r802, %r792, 2;
	setp.eq.s32 	%p46, %r802, 0;
	@%p46 bra 	$L__BB12_84;
	ld.global.u32 	%r803, [%rd8+20];
	xor.b32  	%r935, %r935, %r803;
	ld.global.u32 	%r804, [%rd8+24];
	xor.b32  	%r1118, %r1118, %r804;
	ld.global.u32 	%r805, [%rd8+28];
	xor.b32  	%r1117, %r1117, %r805;
	ld.global.u32 	%r806, [%rd8+32];
	xor.b32  	%r1116, %r1116, %r806;
	ld.global.u32 	%r807, [%rd8+36];
	xor.b32  	%r931, %r931, %r807;
$L__BB12_84:
	and.b32  	%r809, %r792, 4;
	setp.eq.s32 	%p47, %r809, 0;
	@%p47 bra 	$L__BB12_86;
	ld.global.u32 	%r810, [%rd8+40];
	xor.b32  	%r935, %r935, %r810;
	ld.global.u32 	%r811, [%rd8+44];
	xor.b32  	%r1118, %r1118, %r811;
	ld.global.u32 	%r812, [%rd8+48];
	xor.b32  	%r1117, %r1117, %r812;
	ld.global.u32 	%r813, [%rd8+52];
	xor.b32  	%r1116, %r1116, %r813;
	ld.global.u32 	%r814, [%rd8+56];
	xor.b32  	%r931, %r931, %r814;
$L__BB12_86:
	and.b32  	%r816, %r792, 8;
	setp.eq.s32 	%p48, %r816, 0;
	@%p48 bra 	$L__BB12_88;
	ld.global.u32 	%r817, [%rd8+60];
	xor.b32  	%r935, %r935, %r817;
	ld.global.u32 	%r818, [%rd8+64];
	xor.b32  	%r1118, %r1118, %r818;
	ld.global.u32 	%r819, [%rd8+68];
	xor.b32  	%r1117, %r1117, %r819;
	ld.global.u32 	%r820, [%rd8+72];
	xor.b32  	%r1116, %r1116, %r820;
	ld.global.u32 	%r821, [%rd8+76];
	xor.b32  	%r931, %r931, %r821;
$L__BB12_88:
	and.b32  	%r823, %r792, 16;
	setp.eq.s32 	%p49, %r823, 0;
	@%p49 bra 	$L__BB12_90;
	ld.global.u32 	%r824, [%rd8+80];
	xor.b32  	%r935, %r935, %r824;
	ld.global.u32 	%r825, [%rd8+84];
	xor.b32  	%r1118, %r1118, %r825;
	ld.global.u32 	%r826, [%rd8+88];
	xor.b32  	%r1117, %r1117, %r826;
	ld.global.u32 	%r827, [%rd8+92];
	xor.b32  	%r1116, %r1116, %r827;
	ld.global.u32 	%r828, [%rd8+96];
	xor.b32  	%r931, %r931, %r828;
$L__BB12_90:
	and.b32  	%r830, %r792, 32;
	setp.eq.s32 	%p50, %r830, 0;
	@%p50 bra 	$L__BB12_92;
	ld.global.u32 	%r831, [%rd8+100];
	xor.b32  	%r935, %r935, %r831;
	ld.global.u32 	%r832, [%rd8+104];
	xor.b32  	%r1118, %r1118, %r832;
	ld.global.u32 	%r833, [%rd8+108];
	xor.b32  	%r1117, %r1117, %r833;
	ld.global.u32 	%r834, [%rd8+112];
	xor.b32  	%r1116, %r1116, %r834;
	ld.global.u32 	%r835, [%rd8+116];
	xor.b32  	%r931, %r931, %r835;
$L__BB12_92:
	and.b32  	%r837, %r792, 64;
	setp.eq.s32 	%p51, %r837, 0;
	@%p51 bra 	$L__BB12_94;
	ld.global.u32 	%r838, [%rd8+120];
	xor.b32  	%r935, %r935, %r838;
	ld.global.u32 	%r839, [%rd8+124];
	xor.b32  	%r1118, %r1118, %r839;
	ld.global.u32 	%r840, [%rd8+128];
	xor.b32  	%r1117, %r1117, %r840;
	ld.global.u32 	%r841, [%rd8+132];
	xor.b32  	%r1116, %r1116, %r841;
	ld.global.u32 	%r842, [%rd8+136];
	xor.b32  	%r931, %r931, %r842;
$L__BB12_94:
	and.b32  	%r844, %r792, 128;
	setp.eq.s32 	%p52, %r844, 0;
	@%p52 bra 	$L__BB12_96;
	ld.global.u32 	%r845, [%rd8+140];
	xor.b32  	%r935, %r935, %r845;
	ld.global.u32 	%r846, [%rd8+144];
	xor.b32  	%r1118, %r1118, %r846;
	ld.global.u32 	%r847, [%rd8+148];
	xor.b32  	%r1117, %r1117, %r847;
	ld.global.u32 	%r848, [%rd8+152];
	xor.b32  	%r1116, %r1116, %r848;
	ld.global.u32 	%r849, [%rd8+156];
	xor.b32  	%r931, %r931, %r849;
$L__BB12_96:
	and.b32  	%r851, %r792, 256;
	setp.eq.s32 	%p53, %r851, 0;
	@%p53 bra 	$L__BB12_98;
	ld.global.u32 	%r852, [%rd8+160];
	xor.b32  	%r935, %r935, %r852;
	ld.global.u32 	%r853, [%rd8+164];
	xor.b32  	%r1118, %r1118, %r853;
	ld.global.u32 	%r854, [%rd8+168];
	xor.b32  	%r1117, %r1117, %r854;
	ld.global.u32 	%r855, [%rd8+172];
	xor.b32  	%r1116, %r1116, %r855;
	ld.global.u32 	%r856, [%rd8+176];
	xor.b32  	%r931, %r931, %r856;
$L__BB12_98:
	and.b32  	%r858, %r792, 512;
	setp.eq.s32 	%p54, %r858, 0;
	@%p54 bra 	$L__BB12_100;
	ld.global.u32 	%r859, [%rd8+180];
	xor.b32  	%r935, %r935, %r859;
	ld.global.u32 	%r860, [%rd8+184];
	xor.b32  	%r1118, %r1118, %r860;
	ld.global.u32 	%r861, [%rd8+188];
	xor.b32  	%r1117, %r1117, %r861;
	ld.global.u32 	%r862, [%rd8+192];
	xor.b32  	%r1116, %r1116, %r862;
	ld.global.u32 	%r863, [%rd8+196];
	xor.b32  	%r931, %r931, %r863;
$L__BB12_100:
	and.b32  	%r865, %r792, 1024;
	setp.eq.s32 	%p55, %r865, 0;
	@%p55 bra 	$L__BB12_102;
	ld.global.u32 	%r866, [%rd8+200];
	xor.b32  	%r935, %r935, %r866;
	ld.global.u32 	%r867, [%rd8+204];
	xor.b32  	%r1118, %r1118, %r867;
	ld.global.u32 	%r868, [%rd8+208];
	xor.b32  	%r1117, %r1117, %r868;
	ld.global.u32 	%r869, [%rd8+212];
	xor.b32  	%r1116, %r1116, %r869;
	ld.global.u32 	%r870, [%rd8+216];
	xor.b32  	%r931, %r931, %r870;
$L__BB12_102:
	and.b32  	%r872, %r792, 2048;
	setp.eq.s32 	%p56, %r872, 0;
	@%p56 bra 	$L__BB12_104;
	ld.global.u32 	%r873, [%rd8+220];
	xor.b32  	%r935, %r935, %r873;
	ld.global.u32 	%r874, [%rd8+224];
	xor.b32  	%r1118, %r1118, %r874;
	ld.global.u32 	%r875, [%rd8+228];
	xor.b32  	%r1117, %r1117, %r875;
	ld.global.u32 	%r876, [%rd8+232];
	xor.b32  	%r1116, %r1116, %r876;
	ld.global.u32 	%r877, [%rd8+236];
	xor.b32  	%r931, %r931, %r877;
$L__BB12_104:
	and.b32  	%r879, %r792, 4096;
	setp.eq.s32 	%p57, %r879, 0;
	@%p57 bra 	$L__BB12_106;
	ld.global.u32 	%r880, [%rd8+240];
	xor.b32  	%r935, %r935, %r880;
	ld.global.u32 	%r881, [%rd8+244];
	xor.b32  	%r1118, %r1118, %r881;
	ld.global.u32 	%r882, [%rd8+248];
	xor.b32  	%r1117, %r1117, %r882;
	ld.global.u32 	%r883, [%rd8+252];
	xor.b32  	%r1116, %r1116, %r883;
	ld.global.u32 	%r884, [%rd8+256];
	xor.b32  	%r931, %r931, %r884;
$L__BB12_106:
	and.b32  	%r886, %r792, 8192;
	setp.eq.s32 	%p58, %r886, 0;
	@%p58 bra 	$L__BB12_108;
	ld.global.u32 	%r887, [%rd8+260];
	xor.b32  	%r935, %r935, %r887;
	ld.global.u32 	%r888, [%rd8+264];
	xor.b32  	%r1118, %r1118, %r888;
	ld.global.u32 	%r889, [%rd8+268];
	xor.b32  	%r1117, %r1117, %r889;
	ld.global.u32 	%r890, [%rd8+272];
	xor.b32  	%r1116, %r1116, %r890;
	ld.global.u32 	%r891, [%rd8+276];
	xor.b32  	%r931, %r931, %r891;
$L__BB12_108:
	and.b32  	%r893, %r792, 16384;
	setp.eq.s32 	%p59, %r893, 0;
	@%p59 bra 	$L__BB12_110;
	ld.global.u32 	%r894, [%rd8+280];
	xor.b32  	%r935, %r935, %r894;
	ld.global.u32 	%r895, [%rd8+284];
	xor.b32  	%r1118, %r1118, %r895;
	ld.global.u32 	%r896, [%rd8+288];
	xor.b32  	%r1117, %r1117, %r896;
	ld.global.u32 	%r897, [%rd8+292];
	xor.b32  	%r1116, %r1116, %r897;
	ld.global.u32 	%r898, [%rd8+296];
	xor.b32  	%r931, %r931, %r898;
$L__BB12_110:
	and.b32  	%r900, %r792, 32768;
	setp.eq.s32 	%p60, %r900, 0;
	@%p60 bra 	$L__BB12_112;
	ld.global.u32 	%r901, [%rd8+300];
	xor.b32  	%r935, %r935, %r901;
	ld.global.u32 	%r902, [%rd8+304];
	xor.b32  	%r1118, %r1118, %r902;
	ld.global.u32 	%r903, [%rd8+308];
	xor.b32  	%r1117, %r1117, %r903;
	ld.global.u32 	%r904, [%rd8+312];
	xor.b32  	%r1116, %r1116, %r904;
	ld.global.u32 	%r905, [%rd8+316];
	xor.b32  	%r931, %r931, %r905;
$L__BB12_112:
	add.s32 	%r1114, %r1114, 16;
	setp.ne.s32 	%p61, %r1114, 32;
	@%p61 bra 	$L__BB12_80;
	mad.lo.s32 	%r906, %r1108, -31, %r367;
	add.s32 	%r1108, %r906, 1;
	setp.ne.s32 	%p62, %r1108, 5;
	@%p62 bra 	$L__BB12_79;
	st.local.u32 	[%rd1+4], %r935;
	st.local.v2.u32 	[%rd1+8], {%r1118, %r1117};
	st.local.v2.u32 	[%rd1+16], {%r1116, %r931};
$L__BB12_115:
	shr.u64 	%rd27, %rd3, 2;
	add.s32 	%r918, %r918, 1;
	setp.gt.u64 	%p63, %rd3, 3;
	@%p63 bra 	$L__BB12_3;
$L__BB12_116:
	shr.u32 	%r907, %r935, 2;
	xor.b32  	%r908, %r907, %r935;
	shl.b32 	%r909, %r931, 4;
	shl.b32 	%r910, %r908, 1;
	xor.b32  	%r911, %r910, %r909;
	xor.b32  	%r912, %r911, %r908;
	xor.b32  	%r913, %r912, %r931;
	add.s32 	%r914, %r2, %r913;
	add.s32 	%r915, %r914, 362437;
	cvt.rn.f32.u32 	%f1, %r915;
	fma.rn.f32 	%f2, %f1, 0f2F800000, 0f2F000000;
	cvta.to.global.u64 	%rd24, %rd10;
	shl.b64 	%rd25, %rd2, 2;
	add.s64 	%rd26, %rd24, %rd25;
	st.global.f32 	[%rd26], %f2;
$L__BB12_117:
	ret;

}


// ===== COMPILED SASS (sm_100) =====

	.target	sm_100

	.elftype	@"ET_EXEC"


//--------------------- .note.nv.tkinfo           --------------------------
	.section	.note.nv.tkinfo,"",@"SHT_NOTE"
	.sectionflags	@"SHF_NOTE_NV_TKINFO"
	.tkinfo
        /*0018*/ 	.word	0x00000002
        /*0030*/ 	.string	""
        /*0030*/ 	.string	"ptxas"
        /*0030*/ 	.string	"Cuda compilation tools, release 13.0, V13.0.88"
        /*0030*/ 	.string	"Build cuda_13.0.r13.0/compiler.36424714_0"
        /*0030*/ 	.string	"-arch sm_100 -m 64 "



//--------------------- .note.nv.cuinfo           --------------------------
	.section	.note.nv.cuinfo,"",@"SHT_NOTE"
	.sectionflags	@"SHF_NOTE_NV_CUINFO"
        /*0018*/ 	.short	0x0002
        /*001a*/ 	.short	0x0064
        /*001c*/ 	.short	0x0082
	.zero		2


//--------------------- .nv.info                  --------------------------
	.section	.nv.info,"",@"SHT_CUDA_INFO"
	.align	4


	//----- nvinfo : EIATTR_REGCOUNT
	.align		4
        /*0000*/ 	.byte	0x04, 0x2f
        /*0002*/ 	.short	(.L_10 - .L_9)
	.align		4
.L_9:
        /*0004*/ 	.word	index@(_Z11relu_kernelPfi)
        /*0008*/ 	.word	0x00000008


	//----- nvinfo : EIATTR_FRAME_SIZE
	.align		4
.L_10:
        /*000c*/ 	.byte	0x04, 0x11
        /*000e*/ 	.short	(.L_12 - .L_11)
	.align		4
.L_11:
        /*0010*/ 	.word	index@(_Z11relu_kernelPfi)
        /*0014*/ 	.word	0x00000000


	//----- nvinfo : EIATTR_REGCOUNT
	.align		4
.L_12:
        /*0018*/ 	.byte	0x04, 0x2f
        /*001a*/ 	.short	(.L_14 - .L_13)
	.align		4
.L_13:
        /*001c*/ 	.word	index@(_Z20relu_backward_kernelPfPKfi)
        /*0020*/ 	.word	0x0000000c


	//----- nvinfo : EIATTR_FRAME_SIZE
	.align		4
.L_14:
        /*0024*/ 	.byte	0x04, 0x11
        /*0026*/ 	.short	(.L_16 - .L_15)
	.align		4
.L_15:
        /*0028*/ 	.word	index@(_Z20relu_backward_kernelPfPKfi)
        /*002c*/ 	.word	0x00000000


	//----- nvinfo : EIATTR_REGCOUNT
	.align		4
.L_16:
        /*0030*/ 	.byte	0x04, 0x2f
        /*0032*/ 	.short	(.L_18 - .L_17)
	.align		4
.L_17:
        /*0034*/ 	.word	index@(_Z15add_bias_kernelPfPKfii)
        /*0038*/ 	.word	0x0000000e


	//----- nvinfo : EIATTR_FRAME_SIZE
	.align		4
.L_18:
        /*003c*/ 	.byte	0x04, 0x11
        /*003e*/ 	.short	(.L_20 - .L_19)
	.align		4
.L_19:
        /*0040*/ 	.word	index@(_Z15add_bias_kernelPfPKfii)
        /*0044*/ 	.word	0x00000000


	//----- nvinfo : EIATTR_REGCOUNT
	.align		4
.L_20:
        /*0048*/ 	.byte	0x04, 0x2f
        /*004a*/ 	.short	(.L_22 - .L_21)
	.align		4
.L_21:
        /*004c*/ 	.word	index@(_Z23update_bias_grad_kernelPfPKfii)
        /*0050*/ 	.word	0x00000020


	//----- nvinfo : EIATTR_FRAME_SIZE
	.align		4
.L_22:
        /*0054*/ 	.byte	0x04, 0x11
        /*0056*/ 	.short	(.L_24 - .L_23)
	.align		4
.L_23:
        /*0058*/ 	.word	index@(_Z23update_bias_grad_kernelPfPKfii)
        /*005c*/ 	.word	0x00000000


	//----- nvinfo : EIATTR_REGCOUNT
	.align		4
.L_24:
        /*0060*/ 	.byte	0x04, 0x2f
        /*0062*/ 	.short	(.L_26 - .L_25)
	.align		4
.L_25:
        /*0064*/ 	.word	index@(_Z19sgd_momentum_kernelPfS_PKfffi)
        /*0068*/ 	.word	0x0000000e


	//----- nvinfo : EIATTR_FRAME_SIZE
	.align		4
.L_26:
        /*006c*/ 	.byte	0x04, 0x11
        /*006e*/ 	.short	(.L_28 - .L_27)
	.align		4
.L_27:
        /*0070*/ 	.word	index@(_Z19sgd_momentum_kernelPfS_PKfffi)
        /*0074*/ 	.word	0x00000000


	//----- nvinfo : EIATTR_REGCOUNT
	.align		4
.L_28:
        /*0078*/ 	.byte	0x04, 0x2f
        /*007a*/ 	.short	(.L_30 - .L_29)
	.align		4
.L_29:
        /*007c*/ 	.word	index@(_Z18adam_update_kernelPfS_S_PKfffffii)
        /*0080*/ 	.word	0x00000013


	//----- nvinfo : EIATTR_FRAME_SIZE
	.align		4
.L_30:
        /*0084*/ 	.byte	0x04, 0x11
        /*0086*/ 	.short	(.L_32 - .L_31)
	.align		4
.L_31:
        /*0088*/ 	.word	index@($__internal_5_$__cuda_sm3x_div_rn_noftz_f32_slowpath)
        /*008c*/ 	.word	0x00000000


	//----- nvinfo : EIATTR_FRAME_SIZE
	.align		4
.L_32:
        /*0090*/ 	.byte	0x04, 0x11
        /*0092*/ 	.short	(.L_34 - .L_33)
	.align		4
.L_33:
        /*0094*/ 	.word	index@($__internal_4_$__cuda_sm20_sqrt_rn_f32_slowpath)
        /*0098*/ 	.word	0x00000000


	//----- nvinfo : EIATTR_FRAME_SIZE
	.align		4
.L_34:
        /*009c*/ 	.byte	0x04, 0x11
        /*009e*/ 	.short	(.L_36 - .L_35)
	.align		4
.L_35:
        /*00a0*/ 	.word	index@(_Z18adam_update_kernelPfS_S_PKfffffii)
        /*00a4*/ 	.word	0x00000000


	//----- nvinfo : EIATTR_REGCOUNT
	.align		4
.L_36:
        /*00a8*/ 	.byte	0x04, 0x2f
        /*00aa*/ 	.short	(.L_38 - .L_37)
	.align		4
.L_37:
        /*00ac*/ 	.word	index@(_Z18soft_update_kernelPfPKffi)
        /*00b0*/ 	.word	0x0000000a


	//----- nvinfo : EIATTR_FRAME_SIZE
	.align		4
.L_38:
        /*00b4*/ 	.byte	0x04, 0x11
        /*00b6*/ 	.short	(.L_40 - .L_39)
	.align		4
.L_39:
        /*00b8*/ 	.word	index@(_Z18soft_update_kernelPfPKffi)
        /*00bc*/ 	.word	0x00000000


	//----- nvinfo : EIATTR_REGCOUNT
	.align		4
.L_40:
        /*00c0*/ 	.byte	0x04, 0x2f
        /*00c2*/ 	.short	(.L_42 - .L_41)
	.align		4
.L_41:
        /*00c4*/ 	.word	index@(_Z15mse_loss_kernelPfPKfS1_i)
        /*00c8*/ 	.word	0x0000000e


	//----- nvinfo : EIATTR_FRAME_SIZE
	.align		4
.L_42:
        /*00cc*/ 	.byte	0x04, 0x11
        /*00ce*/ 	.short	(.L_44 - .L_43)
	.align		4
.L_43:
        /*00d0*/ 	.word	index@($__internal_3_$__cuda_sm3x_div_rn_noftz_f32_slowpath)
        /*00d4*/ 	.word	0x00000000


	//----- nvinfo : EIATTR_FRAME_SIZE
	.align		4
.L_44:
        /*00d8*/ 	.byte	0x04, 0x11
        /*00da*/ 	.short	(.L_46 - .L_45)
	.align		4
.L_45:
        /*00dc*/ 	.word	index@(_Z15mse_loss_kernelPfPKfS1_i)
        /*00e0*/ 	.word	0x00000000


	//----- nvinfo : EIATTR_REGCOUNT
	.align		4
.L_46:
        /*00e4*/ 	.byte	0x04, 0x2f
        /*00e6*/ 	.short	(.L_48 - .L_47)
	.align		4
.L_47:
        /*00e8*/ 	.word	index@(_Z19mse_gradient_kernelPfPKfS1_i)
        /*00ec*/ 	.word	0x00000010


	//----- nvinfo : EIATTR_FRAME_SIZE
	.align		4
.L_48:
        /*00f0*/ 	.byte	0x04, 0x11
        /*00f2*/ 	.short	(.L_50 - .L_49)
	.align		4
.L_49:
        /*00f4*/ 	.word	index@($__internal_2_$__cuda_sm3x_div_rn_noftz_f32_slowpath)
        /*00f8*/ 	.word	0x00000000


	//----- nvinfo : EIATTR_FRAME_SIZE
	.align		4
.L_50:
        /*00fc*/ 	.byte	0x04, 0x11
        /*00fe*/ 	.short	(.L_52 - .L_51)
	.align		4
.L_51:
        /*0100*/ 	.word	index@(_Z19mse_gradient_kernelPfPKfS1_i)
        /*0104*/ 	.word	0x00000000


	//----- nvinfo : EIATTR_REGCOUNT
	.align		4
.L_52:
        /*0108*/ 	.byte	0x04, 0x2f
        /*010a*/ 	.short	(.L_54 - .L_53)
	.align		4
.L_53:
        /*010c*/ 	.word	index@(_Z13argmax_kernelPiPKfi)
        /*0110*/ 	.word	0x0000000e


	//----- nvinfo : EIATTR_FRAME_SIZE
	.align		4
.L_54:
        /*0114*/ 	.byte	0x04, 0x11
        /*0116*/ 	.short	(.L_56 - .L_55)
	.align		4
.L_55:
        /*0118*/ 	.word	index@(_Z13argmax_kernelPiPKfi)
        /*011c*/ 	.word	0x00000000


	//----- nvinfo : EIATTR_REGCOUNT
	.align		4
.L_56:
        /*0120*/ 	.byte	0x04, 0x2f
        /*0122*/ 	.short	(.L_58 - .L_57)
	.align		4
.L_57:
        /*0124*/ 	.word	index@(_Z10max_kernelPfPKfi)
        /*0128*/ 	.word	0x0000000a


	//----- nvinfo : EIATTR_FRAME_SIZE
	.align		4
.L_58:
        /*012c*/ 	.byte	0x04, 0x11
        /*012e*/ 	.short	(.L_60 - .L_59)
	.align		4
.L_59:
        /*0130*/ 	.word	index@(_Z10max_kernelPfPKfi)
        /*0134*/ 	.word	0x00000000


	//----- nvinfo : EIATTR_REGCOUNT
	.align		4
.L_60:
        /*0138*/ 	.byte	0x04, 0x2f
        /*013a*/ 	.short	(.L_62 - .L_61)
	.align		4
.L_61:
        /*013c*/ 	.word	index@(_Z18xavier_init_kernelPfiiiy)
        /*0140*/ 	.word	0x0000001f


	//----- nvinfo : EIATTR_FRAME_SIZE
	.align		4
.L_62:
        /*0144*/ 	.byte	0x04, 0x11
        /*0146*/ 	.short	(.L_64 - .L_63)
	.align		4
.L_63:
        /*0148*/ 	.word	index@($__internal_1_$__cuda_sm3x_div_rn_noftz_f32_slowpath)
        /*014c*/ 	.word	0x00000030


	//----- nvinfo : EIATTR_FRAME_SIZE
	.align		4
.L_64:
        /*0150*/ 	.byte	0x04, 0x11
        /*0152*/ 	.short	(.L_66 - .L_65)
	.align		4
.L_65:
        /*0154*/ 	.word	index@($__internal_0_$__cuda_sm20_sqrt_rn_f32_slowpath)
        /*0158*/ 	.word	0x00000030


	//----- nvinfo : EIATTR_FRAME_SIZE
	.align		4
.L_66:
        /*015c*/ 	.byte	0x04, 0x11
        /*015e*/ 	.short	(.L_68 - .L_67)
	.align		4
.L_67:
        /*0160*/ 	.word	index@(_Z18xavier_init_kernelPfiiiy)
        /*0164*/ 	.word	0x00000030


	//----- nvinfo : EIATTR_REGCOUNT
	.align		4
.L_68:
        /*0168*/ 	.byte	0x04, 0x2f
        /*016a*/ 	.short	(.L_70 - .L_69)
	.align		4
.L_69:
        /*016c*/ 	.word	index@(_Z21uniform_random_kernelPfiy)
        /*0170*/ 	.word	0x0000001f


	//----- nvinfo : EIATTR_FRAME_SIZE
	.align		4
.L_70:
        /*0174*/ 	.byte	0x04, 0x11
        /*0176*/ 	.short	(.L_72 - .L_71)
	.align		4
.L_71:
        /*0178*/ 	.word	index@(_Z21uniform_random_kernelPfiy)
        /*017c*/ 	.word	0x00000030


	//----- nvinfo : EIATTR_MIN_STACK_SIZE
	.align		4
.L_72:
        /*0180*/ 	.byte	0x04, 0x12
        /*0182*/ 	.short	(.L_74 - .L_73)
	.align		4
.L_73:
        /*0184*/ 	.word	index@(_Z21uniform_random_kernelPfiy)
        /*0188*/ 	.word	0x00000030


	//----- nvinfo : EIATTR_MIN_STACK_SIZE
	.align		4
.L_74:
        /*018c*/ 	.byte	0x04, 0x12
        /*018e*/ 	.short	(.L_76 - .L_75)
	.align		4
.L_75:
        /*0190*/ 	.word	index@(_Z18xavier_init_kernelPfiiiy)
        /*0194*/ 	.word	0x00000030


	//----- nvinfo : EIATTR_MIN_STACK_SIZE
	.align		4
.L_76:
        /*0198*/ 	.byte	0x04, 0x12
        /*019a*/ 	.short	(.L_78 - .L_77)
	.align		4
.L_77:
        /*019c*/ 	.word	index@(_Z10max_kernelPfPKfi)
        /*01a0*/ 	.word	0x00000000


	//----- nvinfo : EIATTR_MIN_STACK_SIZE
	.align		4
.L_78:
        /*01a4*/ 	.byte	0x04, 0x12
        /*01a6*/ 	.short	(.L_80 - .L_79)
	.align		4
.L_79:
        /*01a8*/ 	.word	index@(_Z13argmax_kernelPiPKfi)
        /*01ac*/ 	.word	0x00000000


	//----- nvinfo : EIATTR_MIN_STACK_SIZE
	.align		4
.L_80:
        /*01b0*/ 	.byte	0x04, 0x12
        /*01b2*/ 	.short	(.L_82 - .L_81)
	.align		4
.L_81:
        /*01b4*/ 	.word	index@(_Z19mse_gradient_kernelPfPKfS1_i)
        /*01b8*/ 	.word	0x00000000


	//----- nvinfo : EIATTR_MIN_STACK_SIZE
	.align		4
.L_82:
        /*01bc*/ 	.byte	0x04, 0x12
        /*01be*/ 	.short	(.L_84 - .L_83)
	.align		4
.L_83:
        /*01c0*/ 	.word	index@(_Z15mse_loss_kernelPfPKfS1_i)
        /*01c4*/ 	.word	0x00000000


	//----- nvinfo : EIATTR_MIN_STACK_SIZE
	.align		4
.L_84:
        /*01c8*/ 	.byte	0x04, 0x12
        /*01ca*/ 	.short	(.L_86 - .L_85)
	.align		4
.L_85:
        /*01cc*/ 	.word	index@(_Z18soft_update_kernelPfPKffi)
        /*01d0*/ 	.word	0x00000000


	//----- nvinfo : EIATTR_MIN_STACK_SIZE
	.align		4
.L_86:
        /*01d4*/ 	.byte	0x04, 0x12
        /*01d6*/ 	.short	(.L_88 - .L_87)
	.align		4
.L_87:
        /*01d8*/ 	.word	index@(_Z18adam_update_kernelPfS_S_PKfffffii)
        /*01dc*/ 	.word	0x00000000


	//----- nvinfo : EIATTR_MIN_STACK_SIZE
	.align		4
.L_88:
        /*01e0*/ 	.byte	0x04, 0x12
        /*01e2*/ 	.short	(.L_90 - .L_89)
	.align		4
.L_89:
        /*01e4*/ 	.word	index@(_Z19sgd_momentum_kernelPfS_PKfffi)
        /*01e8*/ 	.word	0x00000000


	//----- nvinfo : EIATTR_MIN_STACK_SIZE
	.align		4
.L_90:
        /*01ec*/ 	.byte	0x04, 0x12
        /*01ee*/ 	.short	(.L_92 - .L_91)
	.align		4
.L_91:
        /*01f0*/ 	.word	index@(_Z23update_bias_grad_kernelPfPKfii)
        /*01f4*/ 	.word	0x00000000


	//----- nvinfo : EIATTR_MIN_STACK_SIZE
	.align		4
.L_92:
        /*01f8*/ 	.byte	0x04, 0x12
        /*01fa*/ 	.short	(.L_94 - .L_93)
	.align		4
.L_93:
        /*01fc*/ 	.word	index@(_Z15add_bias_kernelPfPKfii)
        /*0200*/ 	.word	0x00000000


	//----- nvinfo : EIATTR_MIN_STACK_SIZE
	.align		4
.L_94:
        /*0204*/ 	.byte	0x04, 0x12
        /*0206*/ 	.short	(.L_96 - .L_95)
	.align		4
.L_95:
        /*0208*/ 	.word	index@(_Z20relu_backward_kernelPfPKfi)
        /*020c*/ 	.word	0x00000000


	//----- nvinfo : EIATTR_MIN_STACK_SIZE
	.align		4
.L_96:
        /*0210*/ 	.byte	0x04, 0x12
        /*0212*/ 	.short	(.L_98 - .L_97)
	.align		4
.L_97:
        /*0214*/ 	.word	index@(_Z11relu_kernelPfi)
        /*0218*/ 	.word	0x00000000
.L_98:


//--------------------- .nv.compat                --------------------------
	.section	.nv.compat,"",@"SHT_CUDA_COMPAT_INFO"
	.align	4
        /*0000*/ 	.byte	0x02, 0x09, 0x00, 0x00, 0x02, 0x02, 0x01, 0x00, 0x02, 0x05, 0x05, 0x00, 0x03, 0x07, 0x01, 0x01
        /*0010*/ 	.byte	0x02, 0x03, 0x00, 0x00, 0x02, 0x06, 0x01, 0x00, 0x04, 0x0b, 0x08, 0x00, 0x01, 0x00, 0x00, 0x00
        /*0020*/ 	.byte	0x00, 0x00, 0x00, 0x00


//--------------------- .nv.info._Z21uniform_random_kernelPfiy --------------------------
	.section	.nv.info._Z21uniform_random_kernelPfiy,"",@"SHT_CUDA_INFO"
	.sectionflags	@""
	.align	4


	//----- nvinfo : EIATTR_CUDA_API_VERSION
	.align		4
        /*0000*/ 	.byte	0x04, 0x37
        /*0002*/ 	.short	(.L_100 - .L_99)
.L_99:
        /*0004*/ 	.word	0x00000082


	//----- nvinfo : EIATTR_KPARAM_INFO
	.align		4
.L_100:
        /*0008*/ 	.byte	0x04, 0x17
        /*000a*/ 	.short	(.L_102 - .L_101)
.L_101:
        /*000c*/ 	.word	0x00000000
        /*0010*/ 	.short	0x0002
        /*0012*/ 	.short	0x0010
        /*0014*/ 	.byte	0x00, 0xf0, 0x21, 0x00


	//----- nvinfo : EIATTR_KPARAM_INFO
	.align		4
.L_102:
        /*0018*/ 	.byte	0x04, 0x17
        /*001a*/ 	.short	(.L_104 - .L_103)
.L_103:
        /*001c*/ 	.word	0x00000000
        /*0020*/ 	.short	0x0001
        /*0022*/ 	.short	0x0008
        /*0024*/ 	.byte	0x00, 0xf0, 0x11, 0x00


	//----- nvinfo : EIATTR_KPARAM_INFO
	.align		4
.L_104:
        /*0028*/ 	.byte	0x04, 0x17
        /*002a*/ 	.short	(.L_106 - .L_105)
.L_105:
        /*002c*/ 	.word	0x00000000
        /*0030*/ 	.short	0x0000
        /*0032*/ 	.short	0x0000
        /*0034*/ 	.byte	0x00, 0xf5, 0x21, 0x00


	//----- nvinfo : EIATTR_SPARSE_MMA_MASK
	.align		4
.L_106:
        /*0038*/ 	.byte	0x03, 0x50
        /*003a*/ 	.short	0x0000


	//----- nvinfo : EIATTR_MAXREG_COUNT
	.align		4
        /*003c*/ 	.byte	0x03, 0x1b
        /*003e*/ 	.short	0x00ff


	//----- nvinfo : EIATTR_MERCURY_ISA_VERSION
	.align		4
        /*0040*/ 	.byte	0x03, 0x5f
        /*0042*/ 	.short	0x0101


	//----- nvinfo : EIATTR_VRC_CTA_INIT_COUNT
	.align		4
        /*0044*/ 	.byte	0x02, 0x4a
	.zero		1
	.zero		1


	//----- nvinfo : EIATTR_EXIT_INSTR_OFFSETS
	.align		4
        /*0048*/ 	.byte	0x04, 0x1c
        /*004a*/ 	.short	(.L_108 - .L_107)


	//   ....[0]....
.L_107:
        /*004c*/ 	.word	0x00000080


	//   ....[1]....
        /*0050*/ 	.word	0x00002800


	//----- nvinfo : EIATTR_CRS_STACK_SIZE
	.align		4
.L_108:
        /*0054*/ 	.byte	0x04, 0x1e
        /*0056*/ 	.short	(.L_110 - .L_109)
.L_109:
        /*0058*/ 	.word	0x00000000


	//----- nvinfo : EIATTR_CBANK_PARAM_SIZE
	.align		4
.L_110:
        /*005c*/ 	.byte	0x03, 0x19
        /*005e*/ 	.short	0x0018


	//----- nvinfo : EIATTR_PARAM_CBANK
	.align		4
        /*0060*/ 	.byte	0x04, 0x0a
        /*0062*/ 	.short	(.L_112 - .L_111)
	.align		4
.L_111:
        /*0064*/ 	.word	index@(.nv.constant0._Z21uniform_random_kernelPfiy)
        /*0068*/ 	.short	0x0380
        /*006a*/ 	.short	0x0018


	//----- nvinfo : EIATTR_SW_WAR
	.align		4
.L_112:
        /*006c*/ 	.byte	0x04, 0x36
        /*006e*/ 	.short	(.L_114 - .L_113)
.L_113:
        /*0070*/ 	.word	0x00000008
.L_114:


//--------------------- .nv.info._Z18xavier_init_kernelPfiiiy --------------------------
	.section	.nv.info._Z18xavier_init_kernelPfiiiy,"",@"SHT_CUDA_INFO"
	.sectionflags	@""
	.align	4


	//----- nvinfo : EIATTR_CUDA_API_VERSION
	.align		4
        /*0000*/ 	.byte	0x04, 0x37
        /*0002*/ 	.short	(.L_116 - .L_115)
.L_115:
        /*0004*/ 	.word	0x00000082


	//----- nvinfo : EIATTR_KPARAM_INFO
	.align		4
.L_116:
        /*0008*/ 	.byte	0x04, 0x17
        /*000a*/ 	.short	(.L_118 - .L_117)
.L_117:
        /*000c*/ 	.word	0x00000000
        /*0010*/ 	.short	0x0004
        /*0012*/ 	.short	0x0018
        /*0014*/ 	.byte	0x00, 0xf0, 0x21, 0x00


	//----- nvinfo : EIATTR_KPARAM_INFO
	.align		4
.L_118:
        /*0018*/ 	.byte	0x04, 0x17
        /*001a*/ 	.short	(.L_120 - .L_119)
.L_119:
        /*001c*/ 	.word	0x00000000
        /*0020*/ 	.short	0x0003
        /*0022*/ 	.short	0x0010
        /*0024*/ 	.byte	0x00, 0xf0, 0x11, 0x00


	//----- nvinfo : EIATTR_KPARAM_INFO
	.align		4
.L_120:
        /*0028*/ 	.byte	0x04, 0x17
        /*002a*/ 	.short	(.L_122 - .L_121)
.L_121:
        /*002c*/ 	.word	0x00000000
        /*0030*/ 	.short	0x0002
        /*0032*/ 	.short	0x000c
        /*0034*/ 	.byte	0x00, 0xf0, 0x11, 0x00


	//----- nvinfo : EIATTR_KPARAM_INFO
	.align		4
.L_122:
        /*0038*/ 	.byte	0x04, 0x17
        /*003a*/ 	.short	(.L_124 - .L_123)
.L_123:
        /*003c*/ 	.word	0x00000000
        /*0040*/ 	.short	0x0001
        /*0042*/ 	.short	0x0008
        /*0044*/ 	.byte	0x00, 0xf0, 0x11, 0x00


	//----- nvinfo : EIATTR_KPARAM_INFO
	.align		4
.L_124:
        /*0048*/ 	.byte	0x04, 0x17
        /*004a*/ 	.short	(.L_126 - .L_125)
.L_125:
        /*004c*/ 	.word	0x00000000
        /*0050*/ 	.short	0x0000
        /*0052*/ 	.short	0x0000
        /*0054*/ 	.byte	0x00, 0xf5, 0x21, 0x00


	//----- nvinfo : EIATTR_SPARSE_MMA_MASK
	.align		4
.L_126:
        /*0058*/ 	.byte	0x03, 0x50
        /*005a*/ 	.short	0x0000


	//----- nvinfo : EIATTR_MAXREG_COUNT
	.align		4
        /*005c*/ 	.byte	0x03, 0x1b
        /*005e*/ 	.short	0x00ff


	//----- nvinfo : EIATTR_MERCURY_ISA_VERSION
	.align		4
        /*0060*/ 	.byte	0x03, 0x5f
        /*0062*/ 	.short	0x0101


	//----- nvinfo : EIATTR_VRC_CTA_INIT_COUNT
	.align		4
        /*0064*/ 	.byte	0x02, 0x4a
	.zero		1
	.zero		1


	//----- nvinfo : EIATTR_EXIT_INSTR_OFFSETS
	.align		4
        /*0068*/ 	.byte	0x04, 0x1c
        /*006a*/ 	.short	(.L_128 - .L_127)


	//   ....[0]....
.L_127:
        /*006c*/ 	.word	0x00000080


	//   ....[1]....
        /*0070*/ 	.word	0x00002da0


	//----- nvinfo : EIATTR_CRS_STACK_SIZE
	.align		4
.L_128:
        /*0074*/ 	.byte	0x04, 0x1e
        /*0076*/ 	.short	(.L_130 - .L_129)
.L_129:
        /*0078*/ 	.word	0x00000000


	//----- nvinfo : EIATTR_CBANK_PARAM_SIZE
	.align		4
.L_130:
        /*007c*/ 	.byte	0x03, 0x19
        /*007e*/ 	.short	0x0020


	//----- nvinfo : EIATTR_PARAM_CBANK
	.align		4
        /*0080*/ 	.byte	0x04, 0x0a
        /*0082*/ 	.short	(.L_132 - .L_131)
	.align		4
.L_131:
        /*0084*/ 	.word	index@(.nv.constant0._Z18xavier_init_kernelPfiiiy)
        /*0088*/ 	.short	0x0380
        /*008a*/ 	.short	0x0020


	//----- nvinfo : EIATTR_SW_WAR
	.align		4
.L_132:
        /*008c*/ 	.byte	0x04, 0x36
        /*008e*/ 	.short	(.L_134 - .L_133)
.L_133:
        /*0090*/ 	.word	0x00000008
.L_134:


//--------------------- .nv.info._Z10max_kernelPfPKfi --------------------------
	.section	.nv.info._Z10max_kernelPfPKfi,"",@"SHT_CUDA_INFO"
	.sectionflags	@""
	.align	4


	//----- nvinfo : EIATTR_CUDA_API_VERSION
	.align		4
        /*0000*/ 	.byte	0x04, 0x37
        /*0002*/ 	.short	(.L_136 - .L_135)
.L_135:
        /*0004*/ 	.word	0x00000082


	//----- nvinfo : EIATTR_KPARAM_INFO
	.align		4
.L_136:
        /*0008*/ 	.byte	0x04, 0x17
        /*000a*/ 	.short	(.L_138 - .L_137)
.L_137:
        /*000c*/ 	.word	0x00000000
        /*0010*/ 	.short	0x0002
        /*0012*/ 	.short	0x0010
        /*0014*/ 	.byte	0x00, 0xf0, 0x11, 0x00


	//----- nvinfo : EIATTR_KPARAM_INFO
	.align		4
.L_138:
        /*0018*/ 	.byte	0x04, 0x17
        /*001a*/ 	.short	(.L_140 - .L_139)
.L_139:
        /*001c*/ 	.word	0x00000000
        /*0020*/ 	.short	0x0001
        /*0022*/ 	.short	0x0008
        /*0024*/ 	.byte	0x00, 0xf5, 0x21, 0x00


	//----- nvinfo : EIATTR_KPARAM_INFO
	.align		4
.L_140:
        /*0028*/ 	.byte	0x04, 0x17
        /*002a*/ 	.short	(.L_142 - .L_141)
.L_141:
        /*002c*/ 	.word	0x00000000
        /*0030*/ 	.short	0x0000
        /*0032*/ 	.short	0x0000
        /*0034*/ 	.byte	0x00, 0xf5, 0x21, 0x00


	//----- nvinfo : EIATTR_SPARSE_MMA_MASK
	.align		4
.L_142:
        /*0038*/ 	.byte	0x03, 0x50
        /*003a*/ 	.short	0x0000


	//----- nvinfo : EIATTR_MAXREG_COUNT
	.align		4
        /*003c*/ 	.byte	0x03, 0x1b
        /*003e*/ 	.short	0x00ff


	//----- nvinfo : EIATTR_NUM_BARRIERS
	.align		4
        /*0040*/ 	.byte	0x02, 0x4c
        /*0042*/ 	.byte	0x01
	.zero		1


	//----- nvinfo : EIATTR_MERCURY_ISA_VERSION
	.align		4
        /*0044*/ 	.byte	0x03, 0x5f
        /*0046*/ 	.short	0x0101


	//----- nvinfo : EIATTR_VRC_CTA_INIT_COUNT
	.align		4
        /*0048*/ 	.byte	0x02, 0x4a
	.zero		1
	.zero		1


	//----- nvinfo : EIATTR_EXIT_INSTR_OFFSETS
	.align		4
        /*004c*/ 	.byte	0x04, 0x1c
        /*004e*/ 	.short	(.L_144 - .L_143)


	//   ....[0]....
.L_143:
        /*0050*/ 	.word	0x00000200


	//   ....[1]....
        /*0054*/ 	.word	0x00000270


	//----- nvinfo : EIATTR_CBANK_PARAM_SIZE
	.align		4
.L_144:
        /*0058*/ 	.byte	0x03, 0x19
        /*005a*/ 	.short	0x0014


	//----- nvinfo : EIATTR_PARAM_CBANK
	.align		4
        /*005c*/ 	.byte	0x04, 0x0a
        /*005e*/ 	.short	(.L_146 - .L_145)
	.align		4
.L_145:
        /*0060*/ 	.word	index@(.nv.constant0._Z10max_kernelPfPKfi)
        /*0064*/ 	.short	0x0380
        /*0066*/ 	.short	0x0014


	//----- nvinfo : EIATTR_SW_WAR
	.align		4
.L_146:
        /*0068*/ 	.byte	0x04, 0x36
        /*006a*/ 	.short	(.L_148 - .L_147)
.L_147:
        /*006c*/ 	.word	0x00000008
.L_148:


//--------------------- .nv.info._Z13argmax_kernelPiPKfi --------------------------
	.section	.nv.info._Z13argmax_kernelPiPKfi,"",@"SHT_CUDA_INFO"
	.sectionflags	@""
	.align	4


	//----- nvinfo : EIATTR_CUDA_API_VERSION
	.align		4
        /*0000*/ 	.byte	0x04, 0x37
        /*0002*/ 	.short	(.L_150 - .L_149)
.L_149:
        /*0004*/ 	.word	0x00000082


	//----- nvinfo : EIATTR_KPARAM_INFO
	.align		4
.L_150:
        /*0008*/ 	.byte	0x04, 0x17
        /*000a*/ 	.short	(.L_152 - .L_151)
.L_151:
        /*000c*/ 	.word	0x00000000
        /*0010*/ 	.short	0x0002
        /*0012*/ 	.short	0x0010
        /*0014*/ 	.byte	0x00, 0xf0, 0x11, 0x00


	//----- nvinfo : EIATTR_KPARAM_INFO
	.align		4
.L_152:
        /*0018*/ 	.byte	0x04, 0x17
        /*001a*/ 	.short	(.L_154 - .L_153)
.L_153:
        /*001c*/ 	.word	0x00000000
        /*0020*/ 	.short	0x0001
        /*0022*/ 	.short	0x0008
        /*0024*/ 	.byte	0x00, 0xf5, 0x21, 0x00


	//----- nvinfo : EIATTR_KPARAM_INFO
	.align		4
.L_154:
        /*0028*/ 	.byte	0x04, 0x17
        /*002a*/ 	.short	(.L_156 - .L_155)
.L_155:
        /*002c*/ 	.word	0x00000000
        /*0030*/ 	.short	0x0000
        /*0032*/ 	.short	0x0000
        /*0034*/ 	.byte	0x00, 0xf5, 0x21, 0x00


	//----- nvinfo : EIATTR_SPARSE_MMA_MASK
	.align		4
.L_156:
        /*0038*/ 	.byte	0x03, 0x50
        /*003a*/ 	.short	0x0000


	//----- nvinfo : EIATTR_MAXREG_COUNT
	.align		4
        /*003c*/ 	.byte	0x03, 0x1b
        /*003e*/ 	.short	0x00ff


	//----- nvinfo : EIATTR_NUM_BARRIERS
	.align		4
        /*0040*/ 	.byte	0x02, 0x4c
        /*0042*/ 	.byte	0x01
	.zero		1


	//----- nvinfo : EIATTR_MERCURY_ISA_VERSION
	.align		4
        /*0044*/ 	.byte	0x03, 0x5f
        /*0046*/ 	.short	0x0101


	//----- nvinfo : EIATTR_VRC_CTA_INIT_COUNT
	.align		4
        /*0048*/ 	.byte	0x02, 0x4a
	.zero		1
	.zero		1


	//----- nvinfo : EIATTR_EXIT_INSTR_OFFSETS
	.align		4
        /*004c*/ 	.byte	0x04, 0x1c
        /*004e*/ 	.short	(.L_158 - .L_157)


	//   ....[0]....
.L_157:
        /*0050*/ 	.word	0x000002c0


	//   ....[1]....
        /*0054*/ 	.word	0x00000330


	//----- nvinfo : EIATTR_CRS_STACK_SIZE
	.align		4
.L_158:
        /*0058*/ 	.byte	0x04, 0x1e
        /*005a*/ 	.short	(.L_160 - .L_159)
.L_159:
        /*005c*/ 	.word	0x00000000


	//----- nvinfo : EIATTR_CBANK_PARAM_SIZE
	.align		4
.L_160:
        /*0060*/ 	.byte	0x03, 0x19
        /*0062*/ 	.short	0x0014


	//----- nvinfo : EIATTR_PARAM_CBANK
	.align		4
        /*0064*/ 	.byte	0x04, 0x0a
        /*0066*/ 	.short	(.L_162 - .L_161)
	.align		4
.L_161:
        /*0068*/ 	.word	index@(.nv.constant0._Z13argmax_kernelPiPKfi)
        /*006c*/ 	.short	0x0380
        /*006e*/ 	.short	0x0014


	//----- nvinfo : EIATTR_SW_WAR
	.align		4
.L_162:
        /*0070*/ 	.byte	0x04, 0x36
        /*0072*/ 	.short	(.L_164 - .L_163)
.L_163:
        /*0074*/ 	.word	0x00000008
.L_164:


//--------------------- .nv.info._Z19mse_gradient_kernelPfPKfS1_i --------------------------
	.section	.nv.info._Z19mse_gradient_kernelPfPKfS1_i,"",@"SHT_CUDA_INFO"
	.sectionflags	@""
	.align	4


	//----- nvinfo : EIATTR_CUDA_API_VERSION
	.align		4
        /*0000*/ 	.byte	0x04, 0x37
        /*0002*/ 	.short	(.L_166 - .L_165)
.L_165:
        /*0004*/ 	.word	0x00000082


	//----- nvinfo : EIATTR_KPARAM_INFO
	.align		4
.L_166:
        /*0008*/ 	.byte	0x04, 0x17
        /*000a*/ 	.short	(.L_168 - .L_167)
.L_167:
        /*000c*/ 	.word	0x00000000
        /*0010*/ 	.short	0x0003
        /*0012*/ 	.short	0x0018
        /*0014*/ 	.byte	0x00, 0xf0, 0x11, 0x00


	//----- nvinfo : EIATTR_KPARAM_INFO
	.align		4
.L_168:
        /*0018*/ 	.byte	0x04, 0x17
        /*001a*/ 	.short	(.L_170 - .L_169)
.L_169:
        /*001c*/ 	.word	0x00000000
        /*0020*/ 	.short	0x0002
        /*0022*/ 	.short	0x0010
        /*0024*/ 	.byte	0x00, 0xf5, 0x21, 0x00


	//----- nvinfo : EIATTR_KPARAM_INFO
	.align		4
.L_170:
        /*0028*/ 	.byte	0x04, 0x17
        /*002a*/ 	.short	(.L_172 - .L_171)
.L_171:
        /*002c*/ 	.word	0x00000000
        /*0030*/ 	.short	0x0001
        /*0032*/ 	.short	0x0008
        /*0034*/ 	.byte	0x00, 0xf5, 0x21, 0x00


	//----- nvinfo : EIATTR_KPARAM_INFO
	.align		4
.L_172:
        /*0038*/ 	.byte	0x04, 0x17
        /*003a*/ 	.short	(.L_174 - .L_173)
.L_173:
        /*003c*/ 	.word	0x00000000
        /*0040*/ 	.short	0x0000
        /*0042*/ 	.short	0x0000
        /*0044*/ 	.byte	0x00, 0xf5, 0x21, 0x00


	//----- nvinfo : EIATTR_SPARSE_MMA_MASK
	.align		4
.L_174:
        /*0048*/ 	.byte	0x03, 0x50
        /*004a*/ 	.short	0x0000


	//----- nvinfo : EIATTR_MAXREG_COUNT
	.align		4
        /*004c*/ 	.byte	0x03, 0x1b
        /*004e*/ 	.short	0x00ff


	//----- nvinfo : EIATTR_MERCURY_ISA_VERSION
	.align		4
        /*0050*/ 	.byte	0x03, 0x5f
        /*0052*/ 	.short	0x0101


	//----- nvinfo : EIATTR_VRC_CTA_INIT_COUNT
	.align		4
        /*0054*/ 	.byte	0x02, 0x4a
	.zero		1
	.zero		1


	//----- nvinfo : EIATTR_EXIT_INSTR_OFFSETS
	.align		4
        /*0058*/ 	.byte	0x04, 0x1c
        /*005a*/ 	.short	(.L_176 - .L_175)


	//   ....[0]....
.L_175:
        /*005c*/ 	.word	0x00000070


	//   ....[1]....
        /*0060*/ 	.word	0x00000220


	//----- nvinfo : EIATTR_CRS_STACK_SIZE
	.align		4
.L_176:
        /*0064*/ 	.byte	0x04, 0x1e
        /*0066*/ 	.short	(.L_178 - .L_177)
.L_177:
        /*0068*/ 	.word	0x00000000


	//----- nvinfo : EIATTR_CBANK_PARAM_SIZE
	.align		4
.L_178:
        /*006c*/ 	.byte	0x03, 0x19
        /*006e*/ 	.short	0x001c


	//----- nvinfo : EIATTR_PARAM_CBANK
	.align		4
        /*0070*/ 	.byte	0x04, 0x0a
        /*0072*/ 	.short	(.L_180 - .L_179)
	.align		4
.L_179:
        /*0074*/ 	.word	index@(.nv.constant0._Z19mse_gradient_kernelPfPKfS1_i)
        /*0078*/ 	.short	0x0380
        /*007a*/ 	.short	0x001c


	//----- nvinfo : EIATTR_SW_WAR
	.align		4
.L_180:
        /*007c*/ 	.byte	0x04, 0x36
        /*007e*/ 	.short	(.L_182 - .L_181)
.L_181:
        /*0080*/ 	.word	0x00000008
.L_182:


//--------------------- .nv.info._Z15mse_loss_kernelPfPKfS1_i --------------------------
	.section	.nv.info._Z15mse_loss_kernelPfPKfS1_i,"",@"SHT_CUDA_INFO"
	.sectionflags	@""
	.align	4


	//----- nvinfo : EIATTR_CUDA_API_VERSION
	.align		4
        /*0000*/ 	.byte	0x04, 0x37
        /*0002*/ 	.short	(.L_184 - .L_183)
.L_183:
        /*0004*/ 	.word	0x00000082


	//----- nvinfo : EIATTR_KPARAM_INFO
	.align		4
.L_184:
        /*0008*/ 	.byte	0x04, 0x17
        /*000a*/ 	.short	(.L_186 - .L_185)
.L_185:
        /*000c*/ 	.word	0x00000000
        /*0010*/ 	.short	0x0003
        /*0012*/ 	.short	0x0018
        /*0014*/ 	.byte	0x00, 0xf0, 0x11, 0x00


	//----- nvinfo : EIATTR_KPARAM_INFO
	.align		4
.L_186:
        /*0018*/ 	.byte	0x04, 0x17
        /*001a*/ 	.short	(.L_188 - .L_187)
.L_187:
        /*001c*/ 	.word	0x00000000
        /*0020*/ 	.short	0x0002
        /*0022*/ 	.short	0x0010
        /*0024*/ 	.byte	0x00, 0xf5, 0x21, 0x00


	//----- nvinfo : EIATTR_KPARAM_INFO
	.align		4
.L_188:
        /*0028*/ 	.byte	0x04, 0x17
        /*002a*/ 	.short	(.L_190 - .L_189)
.L_189:
        /*002c*/ 	.word	0x00000000
        /*0030*/ 	.short	0x0001
        /*0032*/ 	.short	0x0008
        /*0034*/ 	.byte	0x00, 0xf5, 0x21, 0x00


	//----- nvinfo : EIATTR_KPARAM_INFO
	.align		4
.L_190:
        /*0038*/ 	.byte	0x04, 0x17
        /*003a*/ 	.short	(.L_192 - .L_191)
.L_191:
        /*003c*/ 	.word	0x00000000
        /*0040*/ 	.short	0x0000
        /*0042*/ 	.short	0x0000
        /*0044*/ 	.byte	0x00, 0xf5, 0x21, 0x00


	//----- nvinfo : EIATTR_SPARSE_MMA_MASK
	.align		4
.L_192:
        /*0048*/ 	.byte	0x03, 0x50
        /*004a*/ 	.short	0x0000


	//----- nvinfo : EIATTR_MAXREG_COUNT
	.align		4
        /*004c*/ 	.byte	0x03, 0x1b
        /*004e*/ 	.short	0x00ff


	//----- nvinfo : EIATTR_NUM_BARRIERS
	.align		4
        /*0050*/ 	.byte	0x02, 0x4c
        /*0052*/ 	.byte	0x01
	.zero		1


	//----- nvinfo : EIATTR_MERCURY_ISA_VERSION
	.align		4
        /*0054*/ 	.byte	0x03, 0x5f
        /*0056*/ 	.short	0x0101


	//----- nvinfo : EIATTR_VRC_CTA_INIT_COUNT
	.align		4
        /*0058*/ 	.byte	0x02, 0x4a
	.zero		1
	.zero		1


	//----- nvinfo : EIATTR_EXIT_INSTR_OFFSETS
	.align		4
        /*005c*/ 	.byte	0x04, 0x1c
        /*005e*/ 	.short	(.L_194 - .L_193)


	//   ....[0]....
.L_193:
        /*0060*/ 	.word	0x00000250


	//   ....[1]....
        /*0064*/ 	.word	0x00000380


	//----- nvinfo : EIATTR_CRS_STACK_SIZE
	.align		4
.L_194:
        /*0068*/ 	.byte	0x04, 0x1e
        /*006a*/ 	.short	(.L_196 - .L_195)
.L_195:
        /*006c*/ 	.word	0x00000000


	//----- nvinfo : EIATTR_CBANK_PARAM_SIZE
	.align		4
.L_196:
        /*0070*/ 	.byte	0x03, 0x19
        /*0072*/ 	.short	0x001c


	//----- nvinfo : EIATTR_PARAM_CBANK
	.align		4
        /*0074*/ 	.byte	0x04, 0x0a
        /*0076*/ 	.short	(.L_198 - .L_197)
	.align		4
.L_197:
        /*0078*/ 	.word	index@(.nv.constant0._Z15mse_loss_kernelPfPKfS1_i)
        /*007c*/ 	.short	0x0380
        /*007e*/ 	.short	0x001c


	//----- nvinfo : EIATTR_SW_WAR
	.align		4
.L_198:
        /*0080*/ 	.byte	0x04, 0x36
        /*0082*/ 	.short	(.L_200 - .L_199)
.L_199:
        /*0084*/ 	.word	0x00000008
.L_200:


//--------------------- .nv.info._Z18soft_update_kernelPfPKffi --------------------------
	.section	.nv.info._Z18soft_update_kernelPfPKffi,"",@"SHT_CUDA_INFO"
	.sectionflags	@""
	.align	4


	//----- nvinfo : EIATTR_CUDA_API_VERSION
	.align		4
        /*0000*/ 	.byte	0x04, 0x37
        /*0002*/ 	.short	(.L_202 - .L_201)
.L_201:
        /*0004*/ 	.word	0x00000082


	//----- nvinfo : EIATTR_KPARAM_INFO
	.align		4
.L_202:
        /*0008*/ 	.byte	0x04, 0x17
        /*000a*/ 	.short	(.L_204 - .L_203)
.L_203:
        /*000c*/ 	.word	0x00000000
        /*0010*/ 	.short	0x0003
        /*0012*/ 	.short	0x0014
        /*0014*/ 	.byte	0x00, 0xf0, 0x11, 0x00


	//----- nvinfo : EIATTR_KPARAM_INFO
	.align		4
.L_204:
        /*0018*/ 	.byte	0x04, 0x17
        /*001a*/ 	.short	(.L_206 - .L_205)
.L_205:
        /*001c*/ 	.word	0x00000000
        /*0020*/ 	.short	0x0002
        /*0022*/ 	.short	0x0010
        /*0024*/ 	.byte	0x00, 0xf0, 0x11, 0x00


	//----- nvinfo : EIATTR_KPARAM_INFO
	.align		4
.L_206:
        /*0028*/ 	.byte	0x04, 0x17
        /*002a*/ 	.short	(.L_208 - .L_207)
.L_207:
        /*002c*/ 	.word	0x00000000
        /*0030*/ 	.short	0x0001
        /*0032*/ 	.short	0x0008
        /*0034*/ 	.byte	0x00, 0xf5, 0x21, 0x00


	//----- nvinfo : EIATTR_KPARAM_INFO
	.align		4
.L_208:
        /*0038*/ 	.byte	0x04, 0x17
        /*003a*/ 	.short	(.L_210 - .L_209)
.L_209:
        /*003c*/ 	.word	0x00000000
        /*0040*/ 	.short	0x0000
        /*0042*/ 	.short	0x0000
        /*0044*/ 	.byte	0x00, 0xf5, 0x21, 0x00


	//----- nvinfo : EIATTR_SPARSE_MMA_MASK
	.align		4
.L_210:
        /*0048*/ 	.byte	0x03, 0x50
        /*004a*/ 	.short	0x0000


	//----- nvinfo : EIATTR_MAXREG_COUNT
	.align		4
        /*004c*/ 	.byte	0x03, 0x1b
        /*004e*/ 	.short	0x00ff


	//----- nvinfo : EIATTR_MERCURY_ISA_VERSION
	.align		4
        /*0050*/ 	.byte	0x03, 0x5f
        /*0052*/ 	.short	0x0101


	//----- nvinfo : EIATTR_VRC_CTA_INIT_COUNT
	.align		4
        /*0054*/ 	.byte	0x02, 0x4a
	.zero		1
	.zero		1


	//----- nvinfo : EIATTR_EXIT_INSTR_OFFSETS
	.align		4
        /*0058*/ 	.byte	0x04, 0x1c
        /*005a*/ 	.short	(.L_212 - .L_211)


	//   ....[0]....
.L_211:
        /*005c*/ 	.word	0x00000070


	//   ....[1]....
        /*0060*/ 	.word	0x00000140


	//----- nvinfo : EIATTR_CBANK_PARAM_SIZE
	.align		4
.L_212:
        /*0064*/ 	.byte	0x03, 0x19
        /*0066*/ 	.short	0x0018


	//----- nvinfo : EIATTR_PARAM_CBANK
	.align		4
        /*0068*/ 	.byte	0x04, 0x0a
        /*006a*/ 	.short	(.L_214 - .L_213)
	.align		4
.L_213:
        /*006c*/ 	.word	index@(.nv.constant0._Z18soft_update_kernelPfPKffi)
        /*0070*/ 	.short	0x0380
        /*0072*/ 	.short	0x0018


	//----- nvinfo : EIATTR_SW_WAR
	.align		4
.L_214:
        /*0074*/ 	.byte	0x04, 0x36
        /*0076*/ 	.short	(.L_216 - .L_215)
.L_215:
        /*0078*/ 	.word	0x00000008
.L_216:


//--------------------- .nv.info._Z18adam_update_kernelPfS_S_PKfffffii --------------------------
	.section	.nv.info._Z18adam_update_kernelPfS_S_PKfffffii,"",@"SHT_CUDA_INFO"
	.sectionflags	@""
	.align	4


	//----- nvinfo : EIATTR_CUDA_API_VERSION
	.align		4
        /*0000*/ 	.byte	0x04, 0x37
        /*0002*/ 	.short	(.L_218 - .L_217)
.L_217:
        /*0004*/ 	.word	0x00000082


	//----- nvinfo : EIATTR_KPARAM_INFO
	.align		4
.L_218:
        /*0008*/ 	.byte	0x04, 0x17
        /*000a*/ 	.short	(.L_220 - .L_219)
.L_219:
        /*000c*/ 	.word	0x00000000
        /*0010*/ 	.short	0x0009
        /*0012*/ 	.short	0x0034
        /*0014*/ 	.byte	0x00, 0xf0, 0x11, 0x00


	//----- nvinfo : EIATTR_KPARAM_INFO
	.align		4
.L_220:
        /*0018*/ 	.byte	0x04, 0x17
        /*001a*/ 	.short	(.L_222 - .L_221)
.L_221:
        /*001c*/ 	.word	0x00000000
        /*0020*/ 	.short	0x0008
        /*0022*/ 	.short	0x0030
        /*0024*/ 	.byte	0x00, 0xf0, 0x11, 0x00


	//----- nvinfo : EIATTR_KPARAM_INFO
	.align		4
.L_222:
        /*0028*/ 	.byte	0x04, 0x17
        /*002a*/ 	.short	(.L_224 - .L_223)
.L_223:
        /*002c*/ 	.word	0x00000000
        /*0030*/ 	.short	0x0007
        /*0032*/ 	.short	0x002c
        /*0034*/ 	.byte	0x00, 0xf0, 0x11, 0x00


	//----- nvinfo : EIATTR_KPARAM_INFO
	.align		4
.L_224:
        /*0038*/ 	.byte	0x04, 0x17
        /*003a*/ 	.short	(.L_226 - .L_225)
.L_225:
        /*003c*/ 	.word	0x00000000
        /*0040*/ 	.short	0x0006
        /*0042*/ 	.short	0x0028
        /*0044*/ 	.byte	0x00, 0xf0, 0x11, 0x00


	//----- nvinfo : EIATTR_KPARAM_INFO
	.align		4
.L_226:
        /*0048*/ 	.byte	0x04, 0x17
        /*004a*/ 	.short	(.L_228 - .L_227)
.L_227:
        /*004c*/ 	.word	0x00000000
        /*0050*/ 	.short	0x0005
        /*0052*/ 	.short	0x0024
        /*0054*/ 	.byte	0x00, 0xf0, 0x11, 0x00


	//----- nvinfo : EIATTR_KPARAM_INFO
	.align		4
.L_228:
        /*0058*/ 	.byte	0x04, 0x17
        /*005a*/ 	.short	(.L_230 - .L_229)
.L_229:
        /*005c*/ 	.word	0x00000000
        /*0060*/ 	.short	0x0004
        /*0062*/ 	.short	0x0020
        /*0064*/ 	.byte	0x00, 0xf0, 0x11, 0x00


	//----- nvinfo : EIATTR_KPARAM_INFO
	.align		4
.L_230:
        /*0068*/ 	.byte	0x04, 0x17
        /*006a*/ 	.short	(.L_232 - .L_231)
.L_231:
        /*006c*/ 	.word	0x00000000
        /*0070*/ 	.short	0x0003
        /*0072*/ 	.short	0x0018
        /*0074*/ 	.byte	0x00, 0xf5, 0x21, 0x00


	//----- nvinfo : EIATTR_KPARAM_INFO
	.align		4
.L_232:
        /*0078*/ 	.byte	0x04, 0x17
        /*007a*/ 	.short	(.L_234 - .L_233)
.L_233:
        /*007c*/ 	.word	0x00000000
        /*0080*/ 	.short	0x0002
        /*0082*/ 	.short	0x0010
        /*0084*/ 	.byte	0x00, 0xf5, 0x21, 0x00


	//----- nvinfo : EIATTR_KPARAM_INFO
	.align		4
.L_234:
        /*0088*/ 	.byte	0x04, 0x17
        /*008a*/ 	.short	(.L_236 - .L_235)
.L_235:
        /*008c*/ 	.word	0x00000000
        /*0090*/ 	.short	0x0001
        /*0092*/ 	.short	0x0008
        /*0094*/ 	.byte	0x00, 0xf5, 0x21, 0x00


	//----- nvinfo : EIATTR_KPARAM_INFO
	.align		4
.L_236:
        /*0098*/ 	.byte	0x04, 0x17
        /*009a*/ 	.short	(.L_238 - .L_237)
.L_237:
        /*009c*/ 	.word	0x00000000
        /*00a0*/ 	.short	0x0000
        /*00a2*/ 	.short	0x0000
        /*00a4*/ 	.byte	0x00, 0xf5, 0x21, 0x00


	//----- nvinfo : EIATTR_SPARSE_MMA_MASK
	.align		4
.L_238:
        /*00a8*/ 	.byte	0x03, 0x50
        /*00aa*/ 	.short	0x0000


	//----- nvinfo : EIATTR_MAXREG_COUNT
	.align		4
        /*00ac*/ 	.byte	0x03, 0x1b
        /*00ae*/ 	.short	0x00ff


	//----- nvinfo : EIATTR_MERCURY_ISA_VERSION
	.align		4
        /*00b0*/ 	.byte	0x03, 0x5f
        /*00b2*/ 	.short	0x0101


	//----- nvinfo : EIATTR_VRC_CTA_INIT_COUNT
	.align		4
        /*00b4*/ 	.byte	0x02, 0x4a
	.zero		1
	.zero		1


	//----- nvinfo : EIATTR_EXIT_INSTR_OFFSETS
	.align		4
        /*00b8*/ 	.byte	0x04, 0x1c
        /*00ba*/ 	.short	(.L_240 - .L_239)


	//   ....[0]....
.L_239:
        /*00bc*/ 	.word	0x00000070


	//   ....[1]....
        /*00c0*/ 	.word	0x000010f0


	//----- nvinfo : EIATTR_CRS_STACK_SIZE
	.align		4
.L_240:
        /*00c4*/ 	.byte	0x04, 0x1e
        /*00c6*/ 	.short	(.L_242 - .L_241)
.L_241:
        /*00c8*/ 	.word	0x00000000


	//----- nvinfo : EIATTR_CBANK_PARAM_SIZE
	.align		4
.L_242:
        /*00cc*/ 	.byte	0x03, 0x19
        /*00ce*/ 	.short	0x0038


	//----- nvinfo : EIATTR_PARAM_CBANK
	.align		4
        /*00d0*/ 	.byte	0x04, 0x0a
        /*00d2*/ 	.short	(.L_244 - .L_243)
	.align		4
.L_243:
        /*00d4*/ 	.word	index@(.nv.constant0._Z18adam_update_kernelPfS_S_PKfffffii)
        /*00d8*/ 	.short	0x0380
        /*00da*/ 	.short	0x0038


	//----- nvinfo : EIATTR_SW_WAR
	.align		4
.L_244:
        /*00dc*/ 	.byte	0x04, 0x36
        /*00de*/ 	.short	(.L_246 - .L_245)
.L_245:
        /*00e0*/ 	.word	0x00000008
.L_246:


//--------------------- .nv.info._Z19sgd_momentum_kernelPfS_PKfffi --------------------------
	.section	.nv.info._Z19sgd_momentum_kernelPfS_PKfffi,"",@"SHT_CUDA_INFO"
	.sectionflags	@""
	.align	4


	//----- nvinfo : EIATTR_CUDA_API_VERSION
	.align		4
        /*0000*/ 	.byte	0x04, 0x37
        /*0002*/ 	.short	(.L_248 - .L_247)
.L_247:
        /*0004*/ 	.word	0x00000082


	//----- nvinfo : EIATTR_KPARAM_INFO
	.align		4
.L_248:
        /*0008*/ 	.byte	0x04, 0x17
        /*000a*/ 	.short	(.L_250 - .L_249)
.L_249:
        /*000c*/ 	.word	0x00000000
        /*0010*/ 	.short	0x0005
        /*0012*/ 	.short	0x0020
        /*0014*/ 	.byte	0x00, 0xf0, 0x11, 0x00


	//----- nvinfo : EIATTR_KPARAM_INFO
	.align		4
.L_250:
        /*0018*/ 	.byte	0x04, 0x17
        /*001a*/ 	.short	(.L_252 - .L_251)
.L_251:
        /*001c*/ 	.word	0x00000000
        /*0020*/ 	.short	0x0004
        /*0022*/ 	.short	0x001c
        /*0024*/ 	.byte	0x00, 0xf0, 0x11, 0x00


	//----- nvinfo : EIATTR_KPARAM_INFO
	.align		4
.L_252:
        /*0028*/ 	.byte	0x04, 0x17
        /*002a*/ 	.short	(.L_254 - .L_253)
.L_253:
        /*002c*/ 	.word	0x00000000
        /*0030*/ 	.short	0x0003
        /*0032*/ 	.short	0x0018
        /*0034*/ 	.byte	0x00, 0xf0, 0x11, 0x00


	//----- nvinfo : EIATTR_KPARAM_INFO
	.align		4
.L_254:
        /*0038*/ 	.byte	0x04, 0x17
        /*003a*/ 	.short	(.L_256 - .L_255)
.L_255:
        /*003c*/ 	.word	0x00000000
        /*0040*/ 	.short	0x0002
        /*0042*/ 	.short	0x0010
        /*0044*/ 	.byte	0x00, 0xf5, 0x21, 0x00


	//----- nvinfo : EIATTR_KPARAM_INFO
	.align		4
.L_256:
        /*0048*/ 	.byte	0x04, 0x17
        /*004a*/ 	.short	(.L_258 - .L_257)
.L_257:
        /*004c*/ 	.word	0x00000000
        /*0050*/ 	.short	0x0001
        /*0052*/ 	.short	0x0008
        /*0054*/ 	.byte	0x00, 0xf5, 0x21, 0x00


	//----- nvinfo : EIATTR_KPARAM_INFO
	.align		4
.L_258:
        /*0058*/ 	.byte	0x04, 0x17
        /*005a*/ 	.short	(.L_260 - .L_259)
.L_259:
        /*005c*/ 	.word	0x00000000
        /*0060*/ 	.short	0x0000
        /*0062*/ 	.short	0x0000
        /*0064*/ 	.byte	0x00, 0xf5, 0x21, 0x00


	//----- nvinfo : EIATTR_SPARSE_MMA_MASK
	.align		4
.L_260:
        /*0068*/ 	.byte	0x03, 0x50
        /*006a*/ 	.short	0x0000


	//----- nvinfo : EIATTR_MAXREG_COUNT
	.align		4
        /*006c*/ 	.byte	0x03, 0x1b
        /*006e*/ 	.short	0x00ff


	//----- nvinfo : EIATTR_MERCURY_ISA_VERSION
	.align		4
        /*0070*/ 	.byte	0x03, 0x5f
        /*0072*/ 	.short	0x0101


	//----- nvinfo : EIATTR_VRC_CTA_INIT_COUNT
	.align		4
        /*0074*/ 	.byte	0x02, 0x4a
	.zero		1
	.zero		1


	//----- nvinfo : EIATTR_EXIT_INSTR_OFFSETS
	.align		4
        /*0078*/ 	.byte	0x04, 0x1c
        /*007a*/ 	.short	(.L_262 - .L_261)


	//   ....[0]....
.L_261:
        /*007c*/ 	.word	0x00000070


	//   ....[1]....
        /*0080*/ 	.word	0x00000180


	//----- nvinfo : EIATTR_CBANK_PARAM_SIZE
	.align		4
.L_262:
        /*0084*/ 	.byte	0x03, 0x19
        /*0086*/ 	.short	0x0024


	//----- nvinfo : EIATTR_PARAM_CBANK
	.align		4
        /*0088*/ 	.byte	0x04, 0x0a
        /*008a*/ 	.short	(.L_264 - .L_263)
	.align		4
.L_263:
        /*008c*/ 	.word	index@(.nv.constant0._Z19sgd_momentum_kernelPfS_PKfffi)
        /*0090*/ 	.short	0x0380
        /*0092*/ 	.short	0x0024


	//----- nvinfo : EIATTR_SW_WAR
	.align		4
.L_264:
        /*0094*/ 	.byte	0x04, 0x36
        /*0096*/ 	.short	(.L_266 - .L_265)
.L_265:
        /*0098*/ 	.word	0x00000008
.L_266:


//--------------------- .nv.info._Z23update_bias_grad_kernelPfPKfii --------------------------
	.section	.nv.info._Z23update_bias_grad_kernelPfPKfii,"",@"SHT_CUDA_INFO"
	.sectionflags	@""
	.align	4


	//----- nvinfo : EIATTR_CUDA_API_VERSION
	.align		4
        /*0000*/ 	.byte	0x04, 0x37
        /*0002*/ 	.short	(.L_268 - .L_267)
.L_267:
        /*0004*/ 	.word	0x00000082


	//----- nvinfo : EIATTR_KPARAM_INFO
	.align		4
.L_268:
        /*0008*/ 	.byte	0x04, 0x17
        /*000a*/ 	.short	(.L_270 - .L_269)
.L_269:
        /*000c*/ 	.word	0x00000000
        /*0010*/ 	.short	0x0003
        /*0012*/ 	.short	0x0014
        /*0014*/ 	.byte	0x00, 0xf0, 0x11, 0x00


	//----- nvinfo : EIATTR_KPARAM_INFO
	.align		4
.L_270:
        /*0018*/ 	.byte	0x04, 0x17
        /*001a*/ 	.short	(.L_272 - .L_271)
.L_271:
        /*001c*/ 	.word	0x00000000
        /*0020*/ 	.short	0x0002
        /*0022*/ 	.short	0x0010
        /*0024*/ 	.byte	0x00, 0xf0, 0x11, 0x00


	//----- nvinfo : EIATTR_KPARAM_INFO
	.align		4
.L_272:
        /*0028*/ 	.byte	0x04, 0x17
        /*002a*/ 	.short	(.L_274 - .L_273)
.L_273:
        /*002c*/ 	.word	0x00000000
        /*0030*/ 	.short	0x0001
        /*0032*/ 	.short	0x0008
        /*0034*/ 	.byte	0x00, 0xf5, 0x21, 0x00


	//----- nvinfo : EIATTR_KPARAM_INFO
	.align		4
.L_274:
        /*0038*/ 	.byte	0x04, 0x17
        /*003a*/ 	.short	(.L_276 - .L_275)
.L_275:
        /*003c*/ 	.word	0x00000000
        /*0040*/ 	.short	0x0000
        /*0042*/ 	.short	0x0000
        /*0044*/ 	.byte	0x00, 0xf5, 0x21, 0x00


	//----- nvinfo : EIATTR_SPARSE_MMA_MASK
	.align		4
.L_276:
        /*0048*/ 	.byte	0x03, 0x50
        /*004a*/ 	.short	0x0000


	//----- nvinfo : EIATTR_MAXREG_COUNT
	.align		4
        /*004c*/ 	.byte	0x03, 0x1b
        /*004e*/ 	.short	0x00ff


	//----- nvinfo : EIATTR_MERCURY_ISA_VERSION
	.align		4
        /*0050*/ 	.byte	0x03, 0x5f
        /*0052*/ 	.short	0x0101


	//----- nvinfo : EIATTR_VRC_CTA_INIT_COUNT
	.align		4
        /*0054*/ 	.byte	0x02, 0x4a
	.zero		1
	.zero		1


	//----- nvinfo : EIATTR_EXIT_INSTR_OFFSETS
	.align		4
        /*0058*/ 	.byte	0x04, 0x1c
        /*005a*/ 	.short	(.L_278 - .L_277)


	//   ....[0]....
.L_277:
        /*005c*/ 	.word	0x00000070


	//   ....[1]....
        /*0060*/ 	.word	0x000008e0


	//----- nvinfo : EIATTR_CBANK_PARAM_SIZE
	.align		4
.L_278:
        /*0064*/ 	.byte	0x03, 0x19
        /*0066*/ 	.short	0x0018


	//----- nvinfo : EIATTR_PARAM_CBANK
	.align		4
        /*0068*/ 	.byte	0x04, 0x0a
        /*006a*/ 	.short	(.L_280 - .L_279)
	.align		4
.L_279:
        /*006c*/ 	.word	index@(.nv.constant0._Z23update_bias_grad_kernelPfPKfii)
        /*0070*/ 	.short	0x0380
        /*0072*/ 	.short	0x0018


	//----- nvinfo : EIATTR_SW_WAR
	.align		4
.L_280:
        /*0074*/ 	.byte	0x04, 0x36
        /*0076*/ 	.short	(.L_282 - .L_281)
.L_281:
        /*0078*/ 	.word	0x00000008
.L_282:


//--------------------- .nv.info._Z15add_bias_kernelPfPKfii --------------------------
	.section	.nv.info._Z15add_bias_kernelPfPKfii,"",@"SHT_CUDA_INFO"
	.sectionflags	@""
	.align	4


	//----- nvinfo : EIATTR_CUDA_API_VERSION
	.align		4
        /*0000*/ 	.byte	0x04, 0x37
        /*0002*/ 	.short	(.L_284 - .L_283)
.L_283:
        /*0004*/ 	.word	0x00000082


	//----- nvinfo : EIATTR_KPARAM_INFO
	.align		4
.L_284:
        /*0008*/ 	.byte	0x04, 0x17
        /*000a*/ 	.short	(.L_286 - .L_285)
.L_285:
        /*000c*/ 	.word	0x00000000
        /*0010*/ 	.short	0x0003
        /*0012*/ 	.short	0x0014
        /*0014*/ 	.byte	0x00, 0xf0, 0x11, 0x00


	//----- nvinfo : EIATTR_KPARAM_INFO
	.align		4
.L_286:
        /*0018*/ 	.byte	0x04, 0x17
        /*001a*/ 	.short	(.L_288 - .L_287)
.L_287:
        /*001c*/ 	.word	0x00000000
        /*0020*/ 	.short	0x0002
        /*0022*/ 	.short	0x0010
        /*0024*/ 	.byte	0x00, 0xf0, 0x11, 0x00


	//----- nvinfo : EIATTR_KPARAM_INFO
	.align		4
.L_288:
        /*0028*/ 	.byte	0x04, 0x17
        /*002a*/ 	.short	(.L_290 - .L_289)
.L_289:
        /*002c*/ 	.word	0x00000000
        /*0030*/ 	.short	0x0001
        /*0032*/ 	.short	0x0008
        /*0034*/ 	.byte	0x00, 0xf5, 0x21, 0x00


	//----- nvinfo : EIATTR_KPARAM_INFO
	.align		4
.L_290:
        /*0038*/ 	.byte	0x04, 0x17
        /*003a*/ 	.short	(.L_292 - .L_291)
.L_291:
        /*003c*/ 	.word	0x00000000
        /*0040*/ 	.short	0x0000
        /*0042*/ 	.short	0x0000
        /*0044*/ 	.byte	0x00, 0xf5, 0x21, 0x00


	//----- nvinfo : EIATTR_SPARSE_MMA_MASK
	.align		4
.L_292:
        /*0048*/ 	.byte	0x03, 0x50
        /*004a*/ 	.short	0x0000


	//----- nvinfo : EIATTR_MAXREG_COUNT
	.align		4
        /*004c*/ 	.byte	0x03, 0x1b
        /*004e*/ 	.short	0x00ff


	//----- nvinfo : EIATTR_MERCURY_ISA_VERSION
	.align		4
        /*0050*/ 	.byte	0x03, 0x5f
        /*0052*/ 	.short	0x0101


	//----- nvinfo : EIATTR_VRC_CTA_INIT_COUNT
	.align		4
        /*0054*/ 	.byte	0x02, 0x4a
	.zero		1
	.zero		1


	//----- nvinfo : EIATTR_EXIT_INSTR_OFFSETS
	.align		4
        /*0058*/ 	.byte	0x04, 0x1c
        /*005a*/ 	.short	(.L_294 - .L_293)


	//   ....[0]....
.L_293:
        /*005c*/ 	.word	0x00000080


	//   ....[1]....
        /*0060*/ 	.word	0x00000270


	//----- nvinfo : EIATTR_CBANK_PARAM_SIZE
	.align		4
.L_294:
        /*0064*/ 	.byte	0x03, 0x19
        /*0066*/ 	.short	0x0018


	//----- nvinfo : EIATTR_PARAM_CBANK
	.align		4
        /*0068*/ 	.byte	0x04, 0x0a
        /*006a*/ 	.short	(.L_296 - .L_295)
	.align		4
.L_295:
        /*006c*/ 	.word	index@(.nv.constant0._Z15add_bias_kernelPfPKfii)
        /*0070*/ 	.short	0x0380
        /*0072*/ 	.short	0x0018


	//----- nvinfo : EIATTR_SW_WAR
	.align		4
.L_296:
        /*0074*/ 	.byte	0x04, 0x36
        /*0076*/ 	.short	(.L_298 - .L_297)
.L_297:
        /*0078*/ 	.word	0x00000008
.L_298:


//--------------------- .nv.info._Z20relu_backward_kernelPfPKfi --------------------------
	.section	.nv.info._Z20relu_backward_kernelPfPKfi,"",@"SHT_CUDA_INFO"
	.sectionflags	@""
	.align	4


	//----- nvinfo : EIATTR_CUDA_API_VERSION
	.align		4
        /*0000*/ 	.byte	0x04, 0x37
        /*0002*/ 	.short	(.L_300 - .L_299)
.L_299:
        /*0004*/ 	.word	0x00000082


	//----- nvinfo : EIATTR_KPARAM_INFO
	.align		4
.L_300:
        /*0008*/ 	.byte	0x04, 0x17
        /*000a*/ 	.short	(.L_302 - .L_301)
.L_301:
        /*000c*/ 	.word	0x00000000
        /*0010*/ 	.short	0x0002
        /*0012*/ 	.short	0x0010
        /*0014*/ 	.byte	0x00, 0xf0, 0x11, 0x00


	//----- nvinfo : EIATTR_KPARAM_INFO
	.align		4
.L_302:
        /*0018*/ 	.byte	0x04, 0x17
        /*001a*/ 	.short	(.L_304 - .L_303)
.L_303:
        /*001c*/ 	.word	0x00000000
        /*0020*/ 	.short	0x0001
        /*0022*/ 	.short	0x0008
        /*0024*/ 	.byte	0x00, 0xf5, 0x21, 0x00


	//----- nvinfo : EIATTR_KPARAM_INFO
	.align		4
.L_304:
        /*0028*/ 	.byte	0x04, 0x17
        /*002a*/ 	.short	(.L_306 - .L_305)
.L_305:
        /*002c*/ 	.word	0x00000000
        /*0030*/ 	.short	0x0000
        /*0032*/ 	.short	0x0000
        /*0034*/ 	.byte	0x00, 0xf5, 0x21, 0x00


	//----- nvinfo : EIATTR_SPARSE_MMA_MASK
	.align		4
.L_306:
        /*0038*/ 	.byte	0x03, 0x50
        /*003a*/ 	.short	0x0000


	//----- nvinfo : EIATTR_MAXREG_COUNT
	.align		4
        /*003c*/ 	.byte	0x03, 0x1b
        /*003e*/ 	.short	0x00ff


	//----- nvinfo : EIATTR_MERCURY_ISA_VERSION
	.align		4
        /*0040*/ 	.byte	0x03, 0x5f
        /*0042*/ 	.short	0x0101


	//----- nvinfo : EIATTR_VRC_CTA_INIT_COUNT
	.align		4
        /*0044*/ 	.byte	0x02, 0x4a
	.zero		1
	.zero		1


	//----- nvinfo : EIATTR_EXIT_INSTR_OFFSETS
	.align		4
        /*0048*/ 	.byte	0x04, 0x1c
        /*004a*/ 	.short	(.L_308 - .L_307)


	//   ....[0]....
.L_307:
        /*004c*/ 	.word	0x00000070


	//   ....[1]....
        /*0050*/ 	.word	0x00000150


	//----- nvinfo : EIATTR_CRS_STACK_SIZE
	.align		4
.L_308:
        /*0054*/ 	.byte	0x04, 0x1e
        /*0056*/ 	.short	(.L_310 - .L_309)
.L_309:
        /*0058*/ 	.word	0x00000000


	//----- nvinfo : EIATTR_CBANK_PARAM_SIZE
	.align		4
.L_310:
        /*005c*/ 	.byte	0x03, 0x19
        /*005e*/ 	.short	0x0014


	//----- nvinfo : EIATTR_PARAM_CBANK
	.align		4
        /*0060*/ 	.byte	0x04, 0x0a
        /*0062*/ 	.short	(.L_312 - .L_311)
	.align		4
.L_311:
        /*0064*/ 	.word	index@(.nv.constant0._Z20relu_backward_kernelPfPKfi)
        /*0068*/ 	.short	0x0380
        /*006a*/ 	.short	0x0014


	//----- nvinfo : EIATTR_SW_WAR
	.align		4
.L_312:
        /*006c*/ 	.byte	0x04, 0x36
        /*006e*/ 	.short	(.L_314 - .L_313)
.L_313:
        /*0070*/ 	.word	0x00000008
.L_314:


//--------------------- .nv.info._Z11relu_kernelPfi --------------------------
	.section	.nv.info._Z11relu_kernelPfi,"",@"SHT_CUDA_INFO"
	.sectionflags	@""
	.align	4


	//----- nvinfo : EIATTR_CUDA_API_VERSION
	.align		4
        /*0000*/ 	.byte	0x04, 0x37
        /*0002*/ 	.short	(.L_316 - .L_315)
.L_315:
        /*0004*/ 	.word	0x00000082


	//----- nvinfo : EIATTR_KPARAM_INFO
	.align		4
.L_316:
        /*0008*/ 	.byte	0x04, 0x17
        /*000a*/ 	.short	(.L_318 - .L_317)
.L_317:
        /*000c*/ 	.word	0x00000000
        /*0010*/ 	.short	0x0001
        /*0012*/ 	.short	0x0008
        /*0014*/ 	.byte	0x00, 0xf0, 0x11, 0x00


	//----- nvinfo : EIATTR_KPARAM_INFO
	.align		4
.L_318:
        /*0018*/ 	.byte	0x04, 0x17
        /*001a*/ 	.short	(.L_320 - .L_319)
.L_319:
        /*001c*/ 	.word	0x00000000
        /*0020*/ 	.short	0x0000
        /*0022*/ 	.short	0x0000
        /*0024*/ 	.byte	0x00, 0xf5, 0x21, 0x00


	//----- nvinfo : EIATTR_SPARSE_MMA_MASK
	.align		4
.L_320:
        /*0028*/ 	.byte	0x03, 0x50
        /*002a*/ 	.short	0x0000


	//----- nvinfo : EIATTR_MAXREG_COUNT
	.align		4
        /*002c*/ 	.byte	0x03, 0x1b
        /*002e*/ 	.short	0x00ff


	//----- nvinfo : EIATTR_MERCURY_ISA_VERSION
	.align		4
        /*0030*/ 	.byte	0x03, 0x5f
        /*0032*/ 	.short	0x0101


	//----- nvinfo : EIATTR_VRC_CTA_INIT_COUNT
	.align		4
        /*0034*/ 	.byte	0x02, 0x4a
	.zero		1
	.zero		1


	//----- nvinfo : EIATTR_EXIT_INSTR_OFFSETS
	.align		4
        /*0038*/ 	.byte	0x04, 0x1c
        /*003a*/ 	.short	(.L_322 - .L_321)


	//   ....[0]....
.L_321:
        /*003c*/ 	.word	0x00000070


	//   ....[1]....
        /*0040*/ 	.word	0x000000e0


	//----- nvinfo : EIATTR_CBANK_PARAM_SIZE
	.align		4
.L_322:
        /*0044*/ 	.byte	0x03, 0x19
        /*0046*/ 	.short	0x000c


	//----- nvinfo : EIATTR_PARAM_CBANK
	.align		4
        /*0048*/ 	.byte	0x04, 0x0a
        /*004a*/ 	.short	(.L_324 - .L_323)
	.align		4
.L_323:
        /*004c*/ 	.word	index@(.nv.constant0._Z11relu_kernelPfi)
        /*0050*/ 	.short	0x0380
        /*0052*/ 	.short	0x000c


	//----- nvinfo : EIATTR_SW_WAR
	.align		4
.L_324:
        /*0054*/ 	.byte	0x04, 0x36
        /*0056*/ 	.short	(.L_326 - .L_325)
.L_325:
        /*0058*/ 	.word	0x00000008
.L_326:


//--------------------- .nv.callgraph             --------------------------
	.section	.nv.callgraph,"",@"SHT_CUDA_CALLGRAPH"
	.align	4
	.sectionentsize	8
	.align		4
        /*0000*/ 	.word	0x00000000
	.align		4
        /*0004*/ 	.word	0xffffffff
	.align		4
        /*0008*/ 	.word	0x00000000
	.align		4
        /*000c*/ 	.word	0xfffffffe
	.align		4
        /*0010*/ 	.word	0x00000000
	.align		4
        /*0014*/ 	.word	0xfffffffd
	.align		4
        /*0018*/ 	.word	0x00000000
	.align		4
        /*001c*/ 	.word	0xfffffffc


//--------------------- .nv.constant4             --------------------------
	.section	.nv.constant4,"a",@progbits
	.align	8
	.align		8
.nv.constant4:
        /*0000*/ 	.dword	precalc_xorwow_matrix
	.align		8
        /*0008*/ 	.dword	precalc_xorwow_offset_matrix
	.align		8
        /*0010*/ 	.dword	mrg32k3aM1
	.align		8
        /*0018*/ 	.dword	mrg32k3aM2
	.align		8
        /*0020*/ 	.dword	mrg32k3aM1SubSeq
	.align		8
        /*0028*/ 	.dword	mrg32k3aM2SubSeq
	.align		8
        /*0030*/ 	.dword	mrg32k3aM1Seq
	.align		8
        /*0038*/ 	.dword	mrg32k3aM2Seq


//--------------------- .nv.constant3             --------------------------
	.section	.nv.constant3,"a",@progbits
	.align	8
.nv.constant3:
	.type		__cr_lgamma_table,@object
	.size		__cr_lgamma_table,(.L_8 - __cr_lgamma_table)
__cr_lgamma_table:
        /*0000*/ 	.byte	0x00, 0x00, 0x00, 0x00, 0x00, 0x00, 0x00, 0x00, 0x00, 0x00, 0x00, 0x00, 0x00, 0x00, 0x00, 0x00
        /*0010*/ 	.byte	0xef, 0x39, 0xfa, 0xfe, 0x42, 0x2e, 0xe6, 0x3f, 0x02, 0x20, 0x2a, 0xfa, 0x0b, 0xab, 0xfc, 0x3f
        /*0020*/ 	.byte	0xf9, 0x2c, 0x92, 0x7c, 0xa7, 0x6c, 0x09, 0x40, 0xc9, 0x79, 0x44, 0x3c, 0x64, 0x26, 0x13, 0x40
        /*0030*/ 	.byte	0xca, 0x01, 0xcf, 0x3a, 0x27, 0x51, 0x1a, 0x40, 0x30, 0xcc, 0x2d, 0xf3, 0xe1, 0x0c, 0x21, 0x40
        /*0040*/ 	.byte	0x0d, 0xb7, 0xfc, 0x82, 0x8e, 0x35, 0x25, 0x40
.L_8:


//--------------------- .text._Z21uniform_random_kernelPfiy --------------------------
	.section	.text._Z21uniform_random_kernelPfiy,"ax",@progbits
	.align	128
        .global         _Z21uniform_random_kernelPfiy
        .type           _Z21uniform_random_kernelPfiy,@function
        .size           _Z21uniform_random_kernelPfiy,(.L_x_120 - _Z21uniform_random_kernelPfiy)
        .other          _Z21uniform_random_kernelPfiy,@"STO_CUDA_ENTRY STV_DEFAULT"
_Z21uniform_random_kernelPfiy:
.text._Z21uniform_random_kernelPfiy:
[----:B------:R-:W0:Y:S01]  /*0000*/  LDC R1, c[0x0][0x37c] ;  /* 0x0000df00ff017b82 */ /* 0x000e220000000800 */
[----:B------:R-:W1:Y:S07]  /*0010*/  S2R R3, SR_TID.X ;  /* 0x0000000000037919 */ /* 0x000e6e0000002100 */
[----:B------:R-:W1:Y:S01]  /*0020*/  S2UR UR4, SR_CTAID.X ;  /* 0x00000000000479c3 */ /* 0x000e620000002500 */
[----:B------:R-:W2:Y:S01]  /*0030*/  LDCU UR5, c[0x0][0x388] ;  /* 0x00007100ff0577ac */ /* 0x000ea20008000800 */
[----:B0-----:R-:W-:-:S06]  /*0040*/  VIADD R1, R1, 0xffffffd0 ;  /* 0xffffffd001017836 */ /* 0x001fcc0000000000 */
[----:B------:R-:W1:Y:S02]  /*0050*/  LDC R10, c[0x0][0x360] ;  /* 0x0000d800ff0a7b82 */ /* 0x000e640000000800 */
[----:B-1----:R-:W-:-:S05]  /*0060*/  IMAD R10, R10, UR4, R3 ;  /* 0x000000040a0a7c24 */ /* 0x002fca000f8e0203 */
[----:B--2---:R-:W-:-:S13]  /*0070*/  ISETP.GE.AND P0, PT, R10, UR5, PT ;  /* 0x000000050a007c0c */ /* 0x004fda000bf06270 */
[----:B------:R-:W-:Y:S05]  /*0080*/  @P0 EXIT ;  /* 0x000000000000094d */ /* 0x000fea0003800000 */
[----:B------:R-:W0:Y:S01]  /*0090*/  LDC.64 R2, c[0x0][0x390] ;  /* 0x0000e400ff027b82 */ /* 0x000e220000000a00 */
[----:B------:R-:W-:Y:S01]  /*00a0*/  ISETP.NE.AND P0, PT, R10, RZ, PT ;  /* 0x000000ff0a00720c */ /* 0x000fe20003f05270 */
[----:B------:R-:W1:Y:S01]  /*00b0*/  LDCU.64 UR6, c[0x0][0x358] ;  /* 0x00006b00ff0677ac */ /* 0x000e620008000a00 */
[----:B------:R-:W-:Y:S01]  /*00c0*/  BSSY.RECONVERGENT B0, `(.L_x_0) ;  /* 0x000025e000007945 */ /* 0x000fe20003800200 */
[----:B0-----:R-:W-:Y:S02]  /*00d0*/  LOP3.LUT R0, R2, 0xaad26b49, RZ, 0x3c, !PT ;  /* 0xaad26b4902007812 */ /* 0x001fe400078e3cff */
[----:B------:R-:W-:-:S03]  /*00e0*/  LOP3.LUT R2, R3, 0xf7dcefdd, RZ, 0x3c, !PT ;  /* 0xf7dcefdd03027812 */ /* 0x000fc600078e3cff */
[----:B------:R-:W-:Y:S02]  /*00f0*/  IMAD R0, R0, 0x4182bed5, RZ ;  /* 0x4182bed500007824 */ /* 0x000fe400078e02ff */
[----:B------:R-:W-:Y:S02]  /*0100*/  IMAD R9, R2, -0x658354e5, RZ ;  /* 0x9a7cab1b02097824 */ /* 0x000fe400078e02ff */
[C---:B------:R-:W-:Y:S01]  /*0110*/  VIADD R5, R0.reuse, 0x583f19 ;  /* 0x00583f1900057836 */ /* 0x040fe20000000000 */
[C---:B------:R-:W-:Y:S01]  /*0120*/  LOP3.LUT R6, R0.reuse, 0x159a55e5, RZ, 0x3c, !PT ;  /* 0x159a55e500067812 */ /* 0x040fe200078e3cff */
[C---:B------:R-:W-:Y:S01]  /*0130*/  VIADD R3, R0.reuse, 0x75bcd15 ;  /* 0x075bcd1500037836 */ /* 0x040fe20000000000 */
[----:B------:R-:W-:Y:S01]  /*0140*/  IADD3 R2, PT, PT, R0, 0x64f0c9, R9 ;  /* 0x0064f0c900027810 */ /* 0x000fe20007ffe009 */
[C---:B------:R-:W-:Y:S01]  /*0150*/  VIADD R7, R9.reuse, 0x1f123bb5 ;  /* 0x1f123bb509077836 */ /* 0x040fe20000000000 */
[----:B------:R-:W-:Y:S02]  /*0160*/  LOP3.LUT R4, R9, 0x5491333, RZ, 0x3c, !PT ;  /* 0x0549133309047812 */ /* 0x000fe400078e3cff */
[----:B------:R-:W-:Y:S01]  /*0170*/  SHF.R.S32.HI R0, RZ, 0x1f, R10 ;  /* 0x0000001fff007819 */ /* 0x000fe2000001140a */
[----:B------:R0:W-:Y:S04]  /*0180*/  STL.64 [R1], R2 ;  /* 0x0000000201007387 */ /* 0x0001e80000100a00 */
[----:B------:R0:W-:Y:S04]  /*0190*/  STL.64 [R1+0x8], R6 ;  /* 0x0000080601007387 */ /* 0x0001e80000100a00 */
[----:B------:R0:W-:Y:S01]  /*01a0*/  STL.64 [R1+0x10], R4 ;  /* 0x0000100401007387 */ /* 0x0001e20000100a00 */
[----:B-1----:R-:W-:Y:S05]  /*01b0*/  @!P0 BRA `(.L_x_1) ;  /* 0x0000002400388947 */ /* 0x002fea0003800000 */
[----:B------:R-:W-:Y:S02]  /*01c0*/  IMAD.MOV.U32 R13, RZ, RZ, R0 ;  /* 0x000000ffff0d7224 */ /* 0x000fe400078e0000 */
[----:B------:R-:W-:Y:S02]  /*01d0*/  IMAD.MOV.U32 R11, RZ, RZ, RZ ;  /* 0x000000ffff0b7224 */ /* 0x000fe400078e00ff */
[----:B0-----:R-:W-:-:S07]  /*01e0*/  IMAD.MOV.U32 R2, RZ, RZ, R10 ;  /* 0x000000ffff027224 */ /* 0x001fce00078e000a */
.L_x_10:
[----:B------:R-:W-:Y:S01]  /*01f0*/  LOP3.LUT R0, R2, 0x3, RZ, 0xc0, !PT ;  /* 0x0000000302007812 */ /* 0x000fe200078ec0ff */
[----:B------:R-:W-:Y:S03]  /*0200*/  BSSY.RECONVERGENT B1, `(.L_x_2) ;  /* 0x0000243000017945 */ /* 0x000fe60003800200 */
[----:B------:R-:W-:-:S04]  /*0210*/  ISETP.NE.U32.AND P0, PT, R0, RZ, PT ;  /* 0x000000ff0000720c */ /* 0x000fc80003f05070 */
[----:B------:R-:W-:-:S13]  /*0220*/  ISETP.NE.AND.EX P0, PT, RZ, RZ, PT, P0 ;  /* 0x000000ffff00720c */ /* 0x000fda0003f05300 */
[----:B0-----:R-:W-:Y:S05]  /*0230*/  @!P0 BRA `(.L_x_3) ;  /* 0x0000002000fc8947 */ /* 0x001fea0003800000 */
[----:B------:R-:W0:Y:S01]  /*0240*/  LDC.64 R8, c[0x4][RZ] ;  /* 0x01000000ff087b82 */ /* 0x000e220000000a00 */
[----:B------:R-:W-:Y:S01]  /*0250*/  IMAD.MOV.U32 R0, RZ, RZ, RZ ;  /* 0x000000ffff007224 */ /* 0x000fe200078e00ff */
[----:B------:R-:W-:Y:S02]  /*0260*/  CS2R R4, SRZ ;  /* 0x0000000000047805 */ /* 0x000fe4000001ff00 */
[----:B------:R-:W-:Y:S01]  /*0270*/  CS2R R6, SRZ ;  /* 0x0000000000067805 */ /* 0x000fe2000001ff00 */
[----:B------:R-:W-:Y:S02]  /*0280*/  IMAD.MOV.U32 R3, RZ, RZ, RZ ;  /* 0x000000ffff037224 */ /* 0x000fe400078e00ff */
[----:B0-----:R-:W-:-:S07]  /*0290*/  IMAD.WIDE.U32 R8, R11, 0xc80, R8 ;  /* 0x00000c800b087825 */ /* 0x001fce00078e0008 */
.L_x_5:
[----:B------:R-:W-:-:S06]  /*02a0*/  IMAD R12, R0, 0x4, R1 ;  /* 0x00000004000c7824 */ /* 0x000fcc00078e0201 */
[----:B------:R-:W5:Y:S01]  /*02b0*/  LDL R12, [R12+0x4] ;  /* 0x000004000c0c7983 */ /* 0x000f620000100800 */
[----:B------:R-:W-:-:S05]  /*02c0*/  UMOV UR4, URZ ;  /* 0x000000ff00047c82 */ /* 0x000fca0008000000 */
.L_x_4:
[----:B-----5:R-:W-:Y:S01]  /*02d0*/  SHF.R.U32.HI R22, RZ, UR4, R12 ;  /* 0x00000004ff167c19 */ /* 0x020fe2000801160c */
[----:B------:R-:W-:-:S03]  /*02e0*/  IMAD.SHL.U32 R14, R0, 0x20, RZ ;  /* 0x00000020000e7824 */ /* 0x000fc600078e00ff */
[----:B------:R-:W-:Y:S01]  /*02f0*/  LOP3.LUT R15, R22, 0x1, RZ, 0xc0, !PT ;  /* 0x00000001160f7812 */ /* 0x000fe200078ec0ff */
[----:B------:R-:W-:-:S03]  /*0300*/  VIADD R14, R14, UR4 ;  /* 0x000000040e0e7c36 */ /* 0x000fc60008000000 */
[----:B------:R-:W-:Y:S01]  /*0310*/  ISETP.NE.U32.AND P0, PT, R15, 0x1, PT ;  /* 0x000000010f00780c */ /* 0x000fe20003f05070 */
[----:B------:R-:W-:-:S03]  /*0320*/  IMAD R15, R14, 0x5, RZ ;  /* 0x000000050e0f7824 */ /* 0x000fc600078e02ff */
[----:B------:R-:W-:Y:S01]  /*0330*/  R2P PR, R22, 0x7e ;  /* 0x0000007e16007804 */ /* 0x000fe20000000000 */
[----:B------:R-:W-:-:S08]  /*0340*/  IMAD.WIDE.U32 R14, R15, 0x4, R8 ;  /* 0x000000040f0e7825 */ /* 0x000fd000078e0008 */
[----:B------:R-:W2:Y:S04]  /*0350*/  @!P0 LDG.E R16, desc[UR6][R14.64+0x10] ;  /* 0x000010060e108981 */ /* 0x000ea8000c1e1900 */
[----:B------:R-:W3:Y:S04]  /*0360*/  @P1 LDG.E R18, desc[UR6][R14.64+0x24] ;  /* 0x000024060e121981 */ /* 0x000ee8000c1e1900 */
[----:B------:R-:W4:Y:S04]  /*0370*/  @P2 LDG.E R20, desc[UR6][R14.64+0x38] ;  /* 0x000038060e142981 */ /* 0x000f28000c1e1900 */
[----:B------:R-:W4:Y:S04]  /*0380*/  @P3 LDG.E R24, desc[UR6][R14.64+0x4c] ;  /* 0x00004c060e183981 */ /* 0x000f28000c1e1900 */
[----:B------:R-:W4:Y:S04]  /*0390*/  @P4 LDG.E R26, desc[UR6][R14.64+0x60] ;  /* 0x000060060e1a4981 */ /* 0x000f28000c1e1900 */
[----:B------:R-:W4:Y:S04]  /*03a0*/  @!P0 LDG.E R17, desc[UR6][R14.64+0x4] ;  /* 0x000004060e118981 */ /* 0x000f28000c1e1900 */
[----:B------:R-:W4:Y:S04]  /*03b0*/  @!P0 LDG.E R19, desc[UR6][R14.64+0xc] ;  /* 0x00000c060e138981 */ /* 0x000f28000c1e1900 */
[----:B------:R-:W4:Y:S04]  /*03c0*/  @P1 LDG.E R21, desc[UR6][R14.64+0x18] ;  /* 0x000018060e151981 */ /* 0x000f28000c1e1900 */
[----:B------:R-:W4:Y:S04]  /*03d0*/  @P3 LDG.E R23, desc[UR6][R14.64+0x40] ;  /* 0x000040060e173981 */ /* 0x000f28000c1e1900 */
[----:B------:R-:W4:Y:S04]  /*03e0*/  @P5 LDG.E R25, desc[UR6][R14.64+0x70] ;  /* 0x000070060e195981 */ /* 0x000f28000c1e1900 */
[----:B------:R-:W4:Y:S01]  /*03f0*/  @P6 LDG.E R28, desc[UR6][R14.64+0x88] ;  /* 0x000088060e1c6981 */ /* 0x000f22000c1e1900 */
[----:B--2---:R-:W-:-:S03]  /*0400*/  @!P0 LOP3.LUT R5, R5, R16, RZ, 0x3c, !PT ;  /* 0x0000001005058212 */ /* 0x004fc600078e3cff */
[----:B------:R-:W2:Y:S01]  /*0410*/  @!P0 LDG.E R16, desc[UR6][R14.64] ;  /* 0x000000060e108981 */ /* 0x000ea2000c1e1900 */
[----:B---3--:R-:W-:-:S03]  /*0420*/  @P1 LOP3.LUT R5, R5, R18, RZ, 0x3c, !PT ;  /* 0x0000001205051212 */ /* 0x008fc600078e3cff */
[----:B------:R-:W3:Y:S01]  /*0430*/  @!P0 LDG.E R18, desc[UR6][R14.64+0x8] ;  /* 0x000008060e128981 */ /* 0x000ee2000c1e1900 */
[----:B----4-:R-:W-:-:S03]  /*0440*/  @P2 LOP3.LUT R5, R5, R20, RZ, 0x3c, !PT ;  /* 0x0000001405052212 */ /* 0x010fc600078e3cff */
[----:B------:R-:W4:Y:S01]  /*0450*/  @P1 LDG.E R20, desc[UR6][R14.64+0x14] ;  /* 0x000014060e141981 */ /* 0x000f22000c1e1900 */
[----:B------:R-:W-:-:S03]  /*0460*/  @P3 LOP3.LUT R5, R5, R24, RZ, 0x3c, !PT ;  /* 0x0000001805053212 */ /* 0x000fc600078e3cff */
[----:B------:R-:W4:Y:S01]  /*0470*/  @P5 LDG.E R24, desc[UR6][R14.64+0x74] ;  /* 0x000074060e185981 */ /* 0x000f22000c1e1900 */
[----:B------:R-:W-:-:S03]  /*0480*/  @P4 LOP3.LUT R5, R5, R26, RZ, 0x3c, !PT ;  /* 0x0000001a05054212 */ /* 0x000fc600078e3cff */
[----:B------:R-:W4:Y:S01]  /*0490*/  @P3 LDG.E R26, desc[UR6][R14.64+0x44] ;  /* 0x000044060e1a3981 */ /* 0x000f22000c1e1900 */
[----:B------:R-:W-:-:S03]  /*04a0*/  @!P0 LOP3.LUT R6, R6, R17, RZ, 0x3c, !PT ;  /* 0x0000001106068212 */ /* 0x000fc600078e3cff */
[----:B------:R-:W4:Y:S01]  /*04b0*/  @P1 LDG.E R17, desc[UR6][R14.64+0x20] ;  /* 0x000020060e111981 */ /* 0x000f22000c1e1900 */
[----:B------:R-:W-:-:S03]  /*04c0*/  @!P0 LOP3.LUT R4, R4, R19, RZ, 0x3c, !PT ;  /* 0x0000001304048212 */ /* 0x000fc600078e3cff */
[----:B------:R-:W4:Y:S01]  /*04d0*/  @P2 LDG.E R19, desc[UR6][R14.64+0x2c] ;  /* 0x00002c060e132981 */ /* 0x000f22000c1e1900 */
[----:B------:R-:W-:-:S03]  /*04e0*/  @P1 LOP3.LUT R6, R6, R21, RZ, 0x3c, !PT ;  /* 0x0000001506061212 */ /* 0x000fc600078e3cff */
[----:B------:R-:W4:Y:S01]  /*04f0*/  @P2 LDG.E R21, desc[UR6][R14.64+0x34] ;  /* 0x000034060e152981 */ /* 0x000f22000c1e1900 */
[----:B--2---:R-:W-:-:S03]  /*0500*/  @!P0 LOP3.LUT R3, R3, R16, RZ, 0x3c, !PT ;  /* 0x0000001003038212 */ /* 0x004fc600078e3cff */
[----:B------:R-:W2:Y:S01]  /*0510*/  @P1 LDG.E R16, desc[UR6][R14.64+0x1c] ;  /* 0x00001c060e101981 */ /* 0x000ea2000c1e1900 */
[----:B---3--:R-:W-:-:S03]  /*0520*/  @!P0 LOP3.LUT R7, R7, R18, RZ, 0x3c, !PT ;  /* 0x0000001207078212 */ /* 0x008fc600078e3cff */
[----:B------:R-:W3:Y:S01]  /*0530*/  @P2 LDG.E R18, desc[UR6][R14.64+0x28] ;  /* 0x000028060e122981 */ /* 0x000ee2000c1e1900 */
[----:B----4-:R-:W-:-:S03]  /*0540*/  @P1 LOP3.LUT R3, R3, R20, RZ, 0x3c, !PT ;  /* 0x0000001403031212 */ /* 0x010fc600078e3cff */
[----:B------:R-:W4:Y:S01]  /*0550*/  @P2 LDG.E R20, desc[UR6][R14.64+0x30] ;  /* 0x000030060e142981 */ /* 0x000f22000c1e1900 */
[----:B------:R-:W-:-:S03]  /*0560*/  @P5 LOP3.LUT R5, R5, R24, RZ, 0x3c, !PT ;  /* 0x0000001805055212 */ /* 0x000fc600078e3cff */
[----:B------:R-:W4:Y:S01]  /*0570*/  @P3 LDG.E R24, desc[UR6][R14.64+0x3c] ;  /* 0x00003c060e183981 */ /* 0x000f22000c1e1900 */
[----:B------:R-:W-:-:S03]  /*0580*/  @P1 LOP3.LUT R4, R4, R17, RZ, 0x3c, !PT ;  /* 0x0000001104041212 */ /* 0x000fc600078e3cff */
[----:B------:R-:W4:Y:S01]  /*0590*/  @P3 LDG.E R17, desc[UR6][R14.64+0x48] ;  /* 0x000048060e113981 */ /* 0x000f22000c1e1900 */
[----:B------:R-:W-:-:S03]  /*05a0*/  @P2 LOP3.LUT R6, R6, R19, RZ, 0x3c, !PT ;  /* 0x0000001306062212 */ /* 0x000fc600078e3cff */
[----:B------:R-:W4:Y:S01]  /*05b0*/  @P4 LDG.E R19, desc[UR6][R14.64+0x54] ;  /* 0x000054060e134981 */ /* 0x000f22000c1e1900 */
[----:B------:R-:W-:Y:S02]  /*05c0*/  @P2 LOP3.LUT R4, R4, R21, RZ, 0x3c, !PT ;  /* 0x0000001504042212 */ /* 0x000fe400078e3cff */
[----:B------:R-:W-:Y:S01]  /*05d0*/  @P3 LOP3.LUT R6, R6, R23, RZ, 0x3c, !PT ;  /* 0x0000001706063212 */ /* 0x000fe200078e3cff */
[----:B------:R-:W4:Y:S04]  /*05e0*/  @P4 LDG.E R21, desc[UR6][R14.64+0x5c] ;  /* 0x00005c060e154981 */ /* 0x000f28000c1e1900 */
[----:B------:R-:W4:Y:S01]  /*05f0*/  @P5 LDG.E R23, desc[UR6][R14.64+0x68] ;  /* 0x000068060e175981 */ /* 0x000f22000c1e1900 */
[----:B--2---:R-:W-:-:S03]  /*0600*/  @P1 LOP3.LUT R7, R7, R16, RZ, 0x3c, !PT ;  /* 0x0000001007071212 */ /* 0x004fc600078e3cff */
[----:B------:R-:W2:Y:S01]  /*0610*/  @P4 LDG.E R16, desc[UR6][R14.64+0x50] ;  /* 0x000050060e104981 */ /* 0x000ea2000c1e1900 */
[----:B---3--:R-:W-:-:S03]  /*0620*/  @P2 LOP3.LUT R3, R3, R18, RZ, 0x3c, !PT ;  /* 0x0000001203032212 */ /* 0x008fc600078e3cff */
[----:B------:R-:W3:Y:S01]  /*0630*/  @P4 LDG.E R18, desc[UR6][R14.64+0x58] ;  /* 0x000058060e124981 */ /* 0x000ee2000c1e1900 */
[----:B----4-:R-:W-:-:S03]  /*0640*/  @P2 LOP3.LUT R7, R7, R20, RZ, 0x3c, !PT ;  /* 0x0000001407072212 */ /* 0x010fc600078e3cff */
[----:B------:R-:W4:Y:S01]  /*0650*/  @P5 LDG.E R20, desc[UR6][R14.64+0x64] ;  /* 0x000064060e145981 */ /* 0x000f22000c1e1900 */
[----:B------:R-:W-:-:S03]  /*0660*/  @P3 LOP3.LUT R3, R3, R24, RZ, 0x3c, !PT ;  /* 0x0000001803033212 */ /* 0x000fc600078e3cff */
[----:B------:R-:W4:Y:S01]  /*0670*/  @P5 LDG.E R24, desc[UR6][R14.64+0x6c] ;  /* 0x00006c060e185981 */ /* 0x000f22000c1e1900 */
[----:B------:R-:W-:Y:S02]  /*0680*/  LOP3.LUT P0, RZ, R22, 0x80, RZ, 0xc0, !PT ;  /* 0x0000008016ff7812 */ /* 0x000fe4000780c0ff */
[----:B------:R-:W-:Y:S02]  /*0690*/  @P3 LOP3.LUT R7, R7, R26, RZ, 0x3c, !PT ;  /* 0x0000001a07073212 */ /* 0x000fe400078e3cff */
[----:B------:R-:W-:Y:S02]  /*06a0*/  @P3 LOP3.LUT R4, R4, R17, RZ, 0x3c, !PT ;  /* 0x0000001104043212 */ /* 0x000fe400078e3cff */
[----:B------:R-:W4:Y:S01]  /*06b0*/  @P6 LDG.E R17, desc[UR6][R14.64+0x7c] ;  /* 0x00007c060e116981 */ /* 0x000f22000c1e1900 */
[----:B------:R-:W-:-:S03]  /*06c0*/  @P4 LOP3.LUT R6, R6, R19, RZ, 0x3c, !PT ;  /* 0x0000001306064212 */ /* 0x000fc600078e3cff */
[----:B------:R-:W4:Y:S01]  /*06d0*/  @P6 LDG.E R19, desc[UR6][R14.64+0x84] ;  /* 0x000084060e136981 */ /* 0x000f22000c1e1900 */
[----:B------:R-:W-:-:S03]  /*06e0*/  @P4 LOP3.LUT R4, R4, R21, RZ, 0x3c, !PT ;  /* 0x0000001504044212 */ /* 0x000fc600078e3cff */
[----:B------:R-:W4:Y:S01]  /*06f0*/  @P0 LDG.E R26, desc[UR6][R14.64+0x9c] ;  /* 0x00009c060e1a0981 */ /* 0x000f22000c1e1900 */
[----:B------:R-:W-:-:S03]  /*0700*/  @P5 LOP3.LUT R6, R6, R23, RZ, 0x3c, !PT ;  /* 0x0000001706065212 */ /* 0x000fc600078e3cff */
        /* <DEDUP_REMOVED lines=10> */
[----:B------:R-:W-:Y:S02]  /*07b0*/  @P5 LOP3.LUT R4, R4, R25, RZ, 0x3c, !PT ;  /* 0x0000001904045212 */ /* 0x000fe400078e3cff */
[----:B------:R-:W-:Y:S02]  /*07c0*/  @P6 LOP3.LUT R5, R5, R28, RZ, 0x3c, !PT ;  /* 0x0000001c05056212 */ /* 0x000fe400078e3cff */
[----:B------:R-:W-:Y:S02]  /*07d0*/  @P6 LOP3.LUT R6, R6, R17, RZ, 0x3c, !PT ;  /* 0x0000001106066212 */ /* 0x000fe400078e3cff */
[----:B------:R-:W-:Y:S02]  /*07e0*/  @P6 LOP3.LUT R4, R4, R19, RZ, 0x3c, !PT ;  /* 0x0000001304046212 */ /* 0x000fe400078e3cff */
[----:B------:R-:W-:Y:S02]  /*07f0*/  @P0 LOP3.LUT R5, R5, R26, RZ, 0x3c, !PT ;  /* 0x0000001a05050212 */ /* 0x000fe400078e3cff */
[----:B------:R-:W-:-:S02]  /*0800*/  @P0 LOP3.LUT R6, R6, R21, RZ, 0x3c, !PT ;  /* 0x0000001506060212 */ /* 0x000fc400078e3cff */
[----:B------:R-:W-:Y:S02]  /*0810*/  @P0 LOP3.LUT R4, R4, R23, RZ, 0x3c, !PT ;  /* 0x0000001704040212 */ /* 0x000fe400078e3cff */
[----:B--2---:R-:W-:Y:S02]  /*0820*/  @P6 LOP3.LUT R3, R3, R16, RZ, 0x3c, !PT ;  /* 0x0000001003036212 */ /* 0x004fe400078e3cff */
[----:B---3--:R-:W-:Y:S02]  /*0830*/  @P6 LOP3.LUT R7, R7, R18, RZ, 0x3c, !PT ;  /* 0x0000001207076212 */ /* 0x008fe400078e3cff */
[----:B----4-:R-:W-:Y:S02]  /*0840*/  @P0 LOP3.LUT R3, R3, R20, RZ, 0x3c, !PT ;  /* 0x0000001403030212 */ /* 0x010fe400078e3cff */
[----:B------:R-:W-:Y:S02]  /*0850*/  @P0 LOP3.LUT R7, R7, R24, RZ, 0x3c, !PT ;  /* 0x0000001807070212 */ /* 0x000fe400078e3cff */
[----:B------:R-:W-:-:S13]  /*0860*/  R2P PR, R22.B1, 0x7f ;  /* 0x0000007f16007804 */ /* 0x000fda0000001000 */
[----:B------:R-:W2:Y:S04]  /*0870*/  @P0 LDG.E R18, desc[UR6][R14.64+0xa0] ;  /* 0x0000a0060e120981 */ /* 0x000ea8000c1e1900 */
[----:B------:R-:W3:Y:S04]  /*0880*/  @P0 LDG.E R19, desc[UR6][R14.64+0xa4] ;  /* 0x0000a4060e130981 */ /* 0x000ee8000c1e1900 */
[----:B------:R-:W4:Y:S04]  /*0890*/  @P0 LDG.E R20, desc[UR6][R14.64+0xa8] ;  /* 0x0000a8060e140981 */ /* 0x000f28000c1e1900 */
[----:B------:R-:W4:Y:S04]  /*08a0*/  @P0 LDG.E R21, desc[UR6][R14.64+0xac] ;  /* 0x0000ac060e150981 */ /* 0x000f28000c1e1900 */
[----:B------:R-:W4:Y:S04]  /*08b0*/  @P0 LDG.E R24, desc[UR6][R14.64+0xb0] ;  /* 0x0000b0060e180981 */ /* 0x000f28000c1e1900 */
[----:B------:R-:W4:Y:S04]  /*08c0*/  @P1 LDG.E R16, desc[UR6][R14.64+0xbc] ;  /* 0x0000bc060e101981 */ /* 0x000f28000c1e1900 */
[----:B------:R-:W4:Y:S04]  /*08d0*/  @P1 LDG.E R26, desc[UR6][R14.64+0xb4] ;  /* 0x0000b4060e1a1981 */ /* 0x000f28000c1e1900 */
        /* <DEDUP_REMOVED lines=11> */
[----:B------:R-:W-:Y:S01]  /*0990*/  LOP3.LUT P0, RZ, R22, 0x8000, RZ, 0xc0, !PT ;  /* 0x0000800016ff7812 */ /* 0x000fe2000780c0ff */
[----:B------:R-:W4:Y:S01]  /*09a0*/  @P2 LDG.E R24, desc[UR6][R14.64+0xd8] ;  /* 0x0000d8060e182981 */ /* 0x000f22000c1e1900 */
[----:B------:R-:W-:-:S03]  /*09b0*/  @P1 LOP3.LUT R7, R7, R16, RZ, 0x3c, !PT ;  /* 0x0000001007071212 */ /* 0x000fc600078e3cff */
[----:B------:R-:W4:Y:S01]  /*09c0*/  @P2 LDG.E R22, desc[UR6][R14.64+0xd0] ;  /* 0x0000d0060e162981 */ /* 0x000f22000c1e1900 */
[----:B------:R-:W-:-:S03]  /*09d0*/  @P1 LOP3.LUT R3, R3, R26, RZ, 0x3c, !PT ;  /* 0x0000001a03031212 */ /* 0x000fc600078e3cff */
[----:B------:R-:W4:Y:S01]  /*09e0*/  @P3 LDG.E R16, desc[UR6][R14.64+0xe4] ;  /* 0x0000e4060e103981 */ /* 0x000f22000c1e1900 */
[----:B------:R-:W-:-:S03]  /*09f0*/  @P1 LOP3.LUT R6, R6, R23, RZ, 0x3c, !PT ;  /* 0x0000001706061212 */ /* 0x000fc600078e3cff */
[----:B------:R-:W4:Y:S01]  /*0a00*/  @P3 LDG.E R26, desc[UR6][R14.64+0xdc] ;  /* 0x0000dc060e1a3981 */ /* 0x000f22000c1e1900 */
[----:B------:R-:W-:-:S03]  /*0a10*/  @P1 LOP3.LUT R4, R4, R17, RZ, 0x3c, !PT ;  /* 0x0000001104041212 */ /* 0x000fc600078e3cff */
        /* <DEDUP_REMOVED lines=43> */
[----:B------:R-:W-:-:S04]  /*0cd0*/  UIADD3 UR4, UPT, UPT, UR4, 0x10, URZ ;  /* 0x0000001004047890 */ /* 0x000fc8000fffe0ff */
[----:B------:R-:W-:Y:S01]  /*0ce0*/  UISETP.NE.AND UP0, UPT, UR4, 0x20, UPT ;  /* 0x000000200400788c */ /* 0x000fe2000bf05270 */
[----:B--2---:R-:W-:Y:S02]  /*0cf0*/  @P5 LOP3.LUT R5, R5, R18, RZ, 0x3c, !PT ;  /* 0x0000001205055212 */ /* 0x004fe400078e3cff */
[----:B---3--:R-:W-:Y:S02]  /*0d00*/  @P6 LOP3.LUT R6, R6, R19, RZ, 0x3c, !PT ;  /* 0x0000001306066212 */ /* 0x008fe400078e3cff */
[----:B----4-:R-:W-:Y:S02]  /*0d10*/  @P6 LOP3.LUT R3, R3, R20, RZ, 0x3c, !PT ;  /* 0x0000001403036212 */ /* 0x010fe400078e3cff */
[----:B------:R-:W-:Y:S02]  /*0d20*/  @P6 LOP3.LUT R4, R4, R21, RZ, 0x3c, !PT ;  /* 0x0000001504046212 */ /* 0x000fe400078e3cff */
[----:B------:R-:W-:Y:S02]  /*0d30*/  @P6 LOP3.LUT R7, R7, R22, RZ, 0x3c, !PT ;  /* 0x0000001607076212 */ /* 0x000fe400078e3cff */
[----:B------:R-:W-:-:S02]  /*0d40*/  @P6 LOP3.LUT R5, R5, R16, RZ, 0x3c, !PT ;  /* 0x0000001005056212 */ /* 0x000fc400078e3cff */
[----:B------:R-:W-:Y:S02]  /*0d50*/  @P0 LOP3.LUT R3, R3, R24, RZ, 0x3c, !PT ;  /* 0x0000001803030212 */ /* 0x000fe400078e3cff */
[----:B------:R-:W-:Y:S02]  /*0d60*/  @P0 LOP3.LUT R5, R5, R28, RZ, 0x3c, !PT ;  /* 0x0000001c05050212 */ /* 0x000fe400078e3cff */
[----:B------:R-:W-:Y:S02]  /*0d70*/  @P0 LOP3.LUT R7, R7, R26, RZ, 0x3c, !PT ;  /* 0x0000001a07070212 */ /* 0x000fe400078e3cff */
[----:B------:R-:W-:Y:S02]  /*0d80*/  @P0 LOP3.LUT R4, R4, R23, RZ, 0x3c, !PT ;  /* 0x0000001704040212 */ /* 0x000fe400078e3cff */
[----:B------:R-:W-:Y:S01]  /*0d90*/  @P0 LOP3.LUT R6, R6, R17, RZ, 0x3c, !PT ;  /* 0x0000001106060212 */ /* 0x000fe200078e3cff */
[----:B------:R-:W-:Y:S06]  /*0da0*/  BRA.U UP0, `(.L_x_4) ;  /* 0xfffffff500487547 */ /* 0x000fec000b83ffff */
[----:B------:R-:W-:-:S05]  /*0db0*/  VIADD R0, R0, 0x1 ;  /* 0x0000000100007836 */ /* 0x000fca0000000000 */
[----:B------:R-:W-:-:S13]  /*0dc0*/  ISETP.NE.AND P0, PT, R0, 0x5, PT ;  /* 0x000000050000780c */ /* 0x000fda0003f05270 */
[----:B------:R-:W-:Y:S05]  /*0dd0*/  @P0 BRA `(.L_x_5) ;  /* 0xfffffff400300947 */ /* 0x000fea000383ffff */
[----:B------:R-:W-:Y:S01]  /*0de0*/  LOP3.LUT R0, R2, 0x3, RZ, 0xc0, !PT ;  /* 0x0000000302007812 */ /* 0x000fe200078ec0ff */
[----:B------:R0:W-:Y:S03]  /*0df0*/  STL.64 [R1+0x8], R6 ;  /* 0x0000080601007387 */ /* 0x0001e60000100a00 */
[----:B------:R-:W-:Y:S01]  /*0e00*/  ISETP.NE.U32.AND P0, PT, R0, 0x1, PT ;  /* 0x000000010000780c */ /* 0x000fe20003f05070 */
[----:B------:R0:W-:Y:S03]  /*0e10*/  STL.64 [R1+0x10], R4 ;  /* 0x0000100401007387 */ /* 0x0001e60000100a00 */
[----:B------:R-:W-:Y:S01]  /*0e20*/  ISETP.NE.AND.EX P0, PT, RZ, RZ, PT, P0 ;  /* 0x000000ffff00720c */ /* 0x000fe20003f05300 */
[----:B------:R0:W-:-:S12]  /*0e30*/  STL [R1+0x4], R3 ;  /* 0x0000040301007387 */ /* 0x0001d80000100800 */
[----:B0-----:R-:W-:Y:S05]  /*0e40*/  @!P0 BRA `(.L_x_3) ;  /* 0x0000001400f88947 */ /* 0x001fea0003800000 */
[----:B------:R-:W-:Y:S01]  /*0e50*/  UMOV UR4, URZ ;  /* 0x000000ff00047c82 */ /* 0x000fe20008000000 */
[----:B------:R-:W-:Y:S01]  /*0e60*/  IMAD.MOV.U32 R0, RZ, RZ, RZ ;  /* 0x000000ffff007224 */ /* 0x000fe200078e00ff */
[----:B------:R-:W-:Y:S01]  /*0e70*/  CS2R R6, SRZ ;  /* 0x0000000000067805 */ /* 0x000fe2000001ff00 */
[----:B------:R-:W-:Y:S02]  /*0e80*/  IMAD.MOV.U32 R4, RZ, RZ, RZ ;  /* 0x000000ffff047224 */ /* 0x000fe400078e00ff */
[----:B------:R-:W-:Y:S02]  /*0e90*/  IMAD.MOV.U32 R3, RZ, RZ, RZ ;  /* 0x000000ffff037224 */ /* 0x000fe400078e00ff */
[----:B------:R-:W-:-:S07]  /*0ea0*/  IMAD.U32 R5, RZ, RZ, UR4 ;  /* 0x00000004ff057e24 */ /* 0x000fce000f8e00ff */
.L_x_7:
[----:B------:R-:W-:-:S06]  /*0eb0*/  IMAD R12, R0, 0x4, R1 ;  /* 0x00000004000c7824 */ /* 0x000fcc00078e0201 */
[----:B------:R-:W5:Y:S01]  /*0ec0*/  LDL R12, [R12+0x4] ;  /* 0x000004000c0c7983 */ /* 0x000f620000100800 */
[----:B------:R-:W-:-:S05]  /*0ed0*/  UMOV UR4, URZ ;  /* 0x000000ff00047c82 */ /* 0x000fca0008000000 */
.L_x_6:
        /* <DEDUP_REMOVED lines=180> */
[----:B------:R0:W-:Y:S03]  /*1a20*/  STL [R1+0x4], R3 ;  /* 0x0000040301007387 */ /* 0x0001e60000100800 */
[----:B------:R-:W-:Y:S01]  /*1a30*/  ISETP.NE.AND.EX P0, PT, RZ, RZ, PT, P0 ;  /* 0x000000ffff00720c */ /* 0x000fe20003f05300 */
[----:B------:R0:W-:-:S12]  /*1a40*/  STL.64 [R1+0x10], R4 ;  /* 0x0000100401007387 */ /* 0x0001d80000100a00 */
[----:B0-----:R-:W-:Y:S05]  /*1a50*/  @P0 BRA `(.L_x_3) ;  /* 0x0000000800f40947 */ /* 0x001fea0003800000 */
[----:B------:R-:W-:Y:S01]  /*1a60*/  UMOV UR4, URZ ;  /* 0x000000ff00047c82 */ /* 0x000fe20008000000 */
[----:B------:R-:W-:Y:S01]  /*1a70*/  IMAD.MOV.U32 R0, RZ, RZ, RZ ;  /* 0x000000ffff007224 */ /* 0x000fe200078e00ff */
[----:B------:R-:W-:Y:S01]  /*1a80*/  CS2R R6, SRZ ;  /* 0x0000000000067805 */ /* 0x000fe2000001ff00 */
[----:B------:R-:W-:Y:S02]  /*1a90*/  IMAD.MOV.U32 R4, RZ, RZ, RZ ;  /* 0x000000ffff047224 */ /* 0x000fe400078e00ff */
[----:B------:R-:W-:Y:S02]  /*1aa0*/  IMAD.MOV.U32 R3, RZ, RZ, RZ ;  /* 0x000000ffff037224 */ /* 0x000fe400078e00ff */
[----:B------:R-:W-:-:S07]  /*1ab0*/  IMAD.U32 R5, RZ, RZ, UR4 ;  /* 0x00000004ff057e24 */ /* 0x000fce000f8e00ff */
.L_x_9:
[----:B------:R-:W-:-:S06]  /*1ac0*/  IMAD R12, R0, 0x4, R1 ;  /* 0x00000004000c7824 */ /* 0x000fcc00078e0201 */
[----:B------:R-:W5:Y:S01]  /*1ad0*/  LDL R12, [R12+0x4] ;  /* 0x000004000c0c7983 */ /* 0x000f620000100800 */
[----:B------:R-:W-:-:S05]  /*1ae0*/  UMOV UR4, URZ ;  /* 0x000000ff00047c82 */ /* 0x000fca0008000000 */
.L_x_8:
        /* <DEDUP_REMOVED lines=177> */
[----:B------:R0:W-:Y:S04]  /*2600*/  STL.64 [R1+0x8], R6 ;  /* 0x0000080601007387 */ /* 0x0001e80000100a00 */
[----:B------:R0:W-:Y:S04]  /*2610*/  STL [R1+0x4], R3 ;  /* 0x0000040301007387 */ /* 0x0001e80000100800 */
[----:B------:R0:W-:Y:S02]  /*2620*/  STL.64 [R1+0x10], R4 ;  /* 0x0000100401007387 */ /* 0x0001e40000100a00 */
.L_x_3:
[----:B------:R-:W-:Y:S05]  /*2630*/  BSYNC.RECONVERGENT B1 ;  /* 0x0000000000017941 */ /* 0x000fea0003800200 */
.L_x_2:
[C---:B------:R-:W-:Y:S01]  /*2640*/  ISETP.GT.U32.AND P0, PT, R2.reuse, 0x3, PT ;  /* 0x000000030200780c */ /* 0x040fe20003f04070 */
[----:B------:R-:W-:Y:S01]  /*2650*/  VIADD R11, R11, 0x1 ;  /* 0x000000010b0b7836 */ /* 0x000fe20000000000 */
[--C-:B------:R-:W-:Y:S02]  /*2660*/  SHF.R.U64 R2, R2, 0x2, R13.reuse ;  /* 0x0000000202027819 */ /* 0x100fe4000000120d */
[----:B------:R-:W-:Y:S02]  /*2670*/  ISETP.GT.U32.AND.EX P0, PT, R13, RZ, PT, P0 ;  /* 0x000000ff0d00720c */ /* 0x000fe40003f04100 */
[----:B------:R-:W-:-:S11]  /*2680*/  SHF.R.U32.HI R13, RZ, 0x2, R13 ;  /* 0x00000002ff0d7819 */ /* 0x000fd6000001160d */
[----:B------:R-:W-:Y:S05]  /*2690*/  @P0 BRA `(.L_x_10) ;  /* 0xffffffd800d40947 */ /* 0x000fea000383ffff */
.L_x_1:
[----:B------:R-:W-:Y:S05]  /*26a0*/  BSYNC.RECONVERGENT B0 ;  /* 0x0000000000007941 */ /* 0x000fea0003800200 */
.L_x_0:
[----:B0-----:R-:W0:Y:S01]  /*26b0*/  LDC.64 R6, c[0x0][0x390] ;  /* 0x0000e400ff067b82 */ /* 0x001e220000000a00 */
[----:B------:R-:W-:Y:S01]  /*26c0*/  SHF.R.U32.HI R0, RZ, 0x2, R3 ;  /* 0x00000002ff007819 */ /* 0x000fe20000011603 */
[----:B------:R-:W1:Y:S03]  /*26d0*/  LDCU.64 UR4, c[0x0][0x380] ;  /* 0x00007000ff0477ac */ /* 0x000e660008000a00 */
[----:B------:R-:W-:Y:S01]  /*26e0*/  LOP3.LUT R0, R0, R3, RZ, 0x3c, !PT ;  /* 0x0000000300007212 */ /* 0x000fe200078e3cff */
[----:B------:R-:W-:-:S04]  /*26f0*/  IMAD.SHL.U32 R3, R5, 0x10, RZ ;  /* 0x0000001005037824 */ /* 0x000fc800078e00ff */
[----:B------:R-:W-:-:S05]  /*2700*/  IMAD.SHL.U32 R2, R0, 0x2, RZ ;  /* 0x0000000200027824 */ /* 0x000fca00078e00ff */
[----:B------:R-:W-:Y:S02]  /*2710*/  LOP3.LUT R2, R0, R2, R3, 0x96, !PT ;  /* 0x0000000200027212 */ /* 0x000fe400078e9603 */
[----:B------:R-:W-:Y:S02]  /*2720*/  SHF.R.S32.HI R3, RZ, 0x1f, R10 ;  /* 0x0000001fff037819 */ /* 0x000fe4000001140a */
[----:B------:R-:W-:Y:S01]  /*2730*/  LOP3.LUT R2, R2, R5, RZ, 0x3c, !PT ;  /* 0x0000000502027212 */ /* 0x000fe200078e3cff */
[----:B------:R-:W-:Y:S01]  /*2740*/  IMAD.MOV.U32 R5, RZ, RZ, 0x2f800000 ;  /* 0x2f800000ff057424 */ /* 0x000fe200078e00ff */
[----:B0-----:R-:W-:Y:S02]  /*2750*/  LOP3.LUT R6, R6, 0xaad26b49, RZ, 0x3c, !PT ;  /* 0xaad26b4906067812 */ /* 0x001fe400078e3cff */
[----:B------:R-:W-:-:S03]  /*2760*/  LOP3.LUT R7, R7, 0xf7dcefdd, RZ, 0x3c, !PT ;  /* 0xf7dcefdd07077812 */ /* 0x000fc600078e3cff */
[----:B------:R-:W-:Y:S02]  /*2770*/  IMAD R6, R6, 0x4182bed5, RZ ;  /* 0x4182bed506067824 */ /* 0x000fe400078e02ff */
[----:B------:R-:W-:-:S05]  /*2780*/  IMAD R7, R7, -0x658354e5, RZ ;  /* 0x9a7cab1b07077824 */ /* 0x000fca00078e02ff */
[----:B------:R-:W-:-:S04]  /*2790*/  IADD3 R7, PT, PT, R6, 0x64f0c9, R7 ;  /* 0x0064f0c906077810 */ /* 0x000fc80007ffe007 */
[----:B------:R-:W-:Y:S02]  /*27a0*/  IADD3 R0, PT, PT, R7, 0x587c5, R2 ;  /* 0x000587c507007810 */ /* 0x000fe40007ffe002 */
[C---:B-1----:R-:W-:Y:S02]  /*27b0*/  LEA R2, P0, R10.reuse, UR4, 0x2 ;  /* 0x000000040a027c11 */ /* 0x042fe4000f8010ff */
[----:B------:R-:W-:Y:S02]  /*27c0*/  I2FP.F32.U32 R0, R0 ;  /* 0x0000000000007245 */ /* 0x000fe40000201000 */
[----:B------:R-:W-:-:S03]  /*27d0*/  LEA.HI.X R3, R10, UR5, R3, 0x2, P0 ;  /* 0x000000050a037c11 */ /* 0x000fc600080f1403 */
[----:B------:R-:W-:-:S05]  /*27e0*/  FFMA R5, R0, R5, 1.1641532182693481445e-10 ;  /* 0x2f00000000057423 */ /* 0x000fca0000000005 */
[----:B------:R-:W-:Y:S01]  /*27f0*/  STG.E desc[UR6][R2.64], R5 ;  /* 0x0000000502007986 */ /* 0x000fe2000c101906 */
[----:B------:R-:W-:Y:S05]  /*2800*/  EXIT ;  /* 0x000000000000794d */ /* 0x000fea0003800000 */
.L_x_11:
[----:B------:R-:W-:-:S00]  /*2810*/  BRA `(.L_x_11) ;  /* 0xfffffffc00fc7947 */ /* 0x000fc0000383ffff */
[----:B------:R-:W-:-:S00]  /*2820*/  NOP ;  /* 0x0000000000007918 */ /* 0x000fc00000000000 */
        /* <DEDUP_REMOVED lines=13> */
.L_x_120:


//--------------------- .text._Z18xavier_init_kernelPfiiiy --------------------------
	.section	.text._Z18xavier_init_kernelPfiiiy,"ax",@progbits
	.align	128
        .global         _Z18xavier_init_kernelPfiiiy
        .type           _Z18xavier_init_kernelPfiiiy,@function
        .size           _Z18xavier_init_kernelPfiiiy,(.L_x_115 - _Z18xavier_init_kernelPfiiiy)
        .other          _Z18xavier_init_kernelPfiiiy,@"STO_CUDA_ENTRY STV_DEFAULT"
_Z18xavier_init_kernelPfiiiy:
.text._Z18xavier_init_kernelPfiiiy:
        /* <DEDUP_REMOVED lines=31> */
.L_x_22:
        /* <DEDUP_REMOVED lines=11> */
.L_x_17:
[----:B------:R-:W-:-:S06]  /*02a0*/  IMAD R12, R0, 0x4, R1 ;  /* 0x00000004000c7824 */ /* 0x000fcc00078e0201 */
[----:B------:R-:W5:Y:S01]  /*02b0*/  LDL R12, [R12+0x4] ;  /* 0x000004000c0c7983 */ /* 0x000f620000100800 */
[----:B------:R-:W-:-:S05]  /*02c0*/  UMOV UR4, URZ ;  /* 0x000000ff00047c82 */ /* 0x000fca0008000000 */
.L_x_16:
        /* <DEDUP_REMOVED lines=185> */
[----:B------:R-:W-:Y:S01]  /*0e60*/  UMOV UR5, URZ ;  /* 0x000000ff00057c82 */ /* 0x000fe20008000000 */
[----:B------:R-:W-:Y:S02]  /*0e70*/  IMAD.MOV.U32 R0, RZ, RZ, RZ ;  /* 0x000000ffff007224 */ /* 0x000fe400078e00ff */
[----:B------:R-:W-:Y:S02]  /*0e80*/  IMAD.MOV.U32 R4, RZ, RZ, RZ ;  /* 0x000000ffff047224 */ /* 0x000fe400078e00ff */
[----:B------:R-:W-:Y:S02]  /*0e90*/  IMAD.MOV.U32 R7, RZ, RZ, RZ ;  /* 0x000000ffff077224 */ /* 0x000fe400078e00ff */
[----:B------:R-:W-:Y:S02]  /*0ea0*/  IMAD.MOV.U32 R3, RZ, RZ, RZ ;  /* 0x000000ffff037224 */ /* 0x000fe400078e00ff */
[----:B------:R-:W-:-:S02]  /*0eb0*/  IMAD.U32 R5, RZ, RZ, UR4 ;  /* 0x00000004ff057e24 */ /* 0x000fc4000f8e00ff */
[----:B------:R-:W-:-:S07]  /*0ec0*/  IMAD.U32 R6, RZ, RZ, UR5 ;  /* 0x00000005ff067e24 */ /* 0x000fce000f8e00ff */
.L_x_19:
[----:B------:R-:W-:-:S06]  /*0ed0*/  IMAD R12, R0, 0x4, R1 ;  /* 0x00000004000c7824 */ /* 0x000fcc00078e0201 */
[----:B------:R-:W5:Y:S01]  /*0ee0*/  LDL R12, [R12+0x4] ;  /* 0x000004000c0c7983 */ /* 0x000f620000100800 */
[----:B------:R-:W-:-:S05]  /*0ef0*/  UMOV UR4, URZ ;  /* 0x000000ff00047c82 */ /* 0x000fca0008000000 */
.L_x_18:
        /* <DEDUP_REMOVED lines=178> */
[----:B------:R0:W-:Y:S03]  /*1a20*/  STL [R1+0x4], R3 ;  /* 0x0000040301007387 */ /* 0x0001e60000100800 */
[----:B------:R-:W-:Y:S01]  /*1a30*/  ISETP.NE.U32.AND P0, PT, R0, 0x3, PT ;  /* 0x000000030000780c */ /* 0x000fe20003f05070 */
[----:B------:R0:W-:Y:S03]  /*1a40*/  STL.64 [R1+0x8], R6 ;  /* 0x0000080601007387 */ /* 0x0001e60000100a00 */
[----:B------:R-:W-:Y:S01]  /*1a50*/  ISETP.NE.AND.EX P0, PT, RZ, RZ, PT, P0 ;  /* 0x000000ffff00720c */ /* 0x000fe20003f05300 */
[----:B------:R0:W-:-:S12]  /*1a60*/  STL.64 [R1+0x10], R4 ;  /* 0x0000100401007387 */ /* 0x0001d80000100a00 */
[----:B0-----:R-:W-:Y:S05]  /*1a70*/  @P0 BRA `(.L_x_15) ;  /* 0x0000000800fc0947 */ /* 0x001fea0003800000 */
        /* <DEDUP_REMOVED lines=8> */
.L_x_21:
[----:B------:R-:W-:-:S06]  /*1b00*/  IMAD R12, R0, 0x4, R1 ;  /* 0x00000004000c7824 */ /* 0x000fcc00078e0201 */
[----:B------:R-:W5:Y:S01]  /*1b10*/  LDL R12, [R12+0x4] ;  /* 0x000004000c0c7983 */ /* 0x000f620000100800 */
[----:B------:R-:W-:-:S05]  /*1b20*/  UMOV UR4, URZ ;  /* 0x000000ff00047c82 */ /* 0x000fca0008000000 */
.L_x_20:
        /* <DEDUP_REMOVED lines=177> */
[----:B------:R0:W-:Y:S04]  /*2640*/  STL [R1+0x4], R3 ;  /* 0x0000040301007387 */ /* 0x0001e80000100800 */
[----:B------:R0:W-:Y:S04]  /*2650*/  STL.64 [R1+0x8], R6 ;  /* 0x0000080601007387 */ /* 0x0001e80000100a00 */
[----:B------:R0:W-:Y:S02]  /*2660*/  STL.64 [R1+0x10], R4 ;  /* 0x0000100401007387 */ /* 0x0001e40000100a00 */
.L_x_15:
[----:B------:R-:W-:Y:S05]  /*2670*/  BSYNC.RECONVERGENT B1 ;  /* 0x0000000000017941 */ /* 0x000fea0003800200 */
.L_x_14:
[C---:B------:R-:W-:Y:S01]  /*2680*/  ISETP.GT.U32.AND P0, PT, R2.reuse, 0x3, PT ;  /* 0x000000030200780c */ /* 0x040fe20003f04070 */
[----:B------:R-:W-:Y:S01]  /*2690*/  VIADD R9, R9, 0x1 ;  /* 0x0000000109097836 */ /* 0x000fe20000000000 */
[--C-:B------:R-:W-:Y:S02]  /*26a0*/  SHF.R.U64 R2, R2, 0x2, R13.reuse ;  /* 0x0000000202027819 */ /* 0x100fe4000000120d */
[----:B------:R-:W-:Y:S02]  /*26b0*/  ISETP.GT.U32.AND.EX P0, PT, R13, RZ, PT, P0 ;  /* 0x000000ff0d00720c */ /* 0x000fe40003f04100 */
[----:B------:R-:W-:-:S11]  /*26c0*/  SHF.R.U32.HI R13, RZ, 0x2, R13 ;  /* 0x00000002ff0d7819 */ /* 0x000fd6000001160d */
[----:B------:R-:W-:Y:S05]  /*26d0*/  @P0 BRA `(.L_x_22) ;  /* 0xffffffd800c40947 */ /* 0x000fea000383ffff */
.L_x_13:
[----:B------:R-:W-:Y:S05]  /*26e0*/  BSYNC.RECONVERGENT B0 ;  /* 0x0000000000007941 */ /* 0x000fea0003800200 */
.L_x_12:
[----:B------:R-:W1:Y:S02]  /*26f0*/  LDCU.64 UR4, c[0x0][0x388] ;  /* 0x00007100ff0477ac */ /* 0x000e640008000a00 */
[----:B-1----:R-:W-:-:S06]  /*2700*/  UIADD3 UR4, UPT, UPT, UR5, UR4, URZ ;  /* 0x0000000405047290 */ /* 0x002fcc000fffe0ff */
[----:B0-----:R-:W-:Y:S01]  /*2710*/  I2FP.F32.S32 R4, UR4 ;  /* 0x0000000400047c45 */ /* 0x001fe20008201400 */
[----:B------:R-:W-:Y:S02]  /*2720*/  UMOV UR4, 0x40000000 ;  /* 0x4000000000047882 */ /* 0x000fe40000000000 */
[----:B------:R-:W-:Y:S01]  /*2730*/  IMAD.U32 R9, RZ, RZ, UR4 ;  /* 0x00000004ff097e24 */ /* 0x000fe2000f8e00ff */
[----:B------:R-:W0:Y:S08]  /*2740*/  MUFU.RCP R7, R4 ;  /* 0x0000000400077308 */ /* 0x000e300000001000 */
[----:B------:R-:W1:Y:S01]  /*2750*/  FCHK P0, R9, R4 ;  /* 0x0000000409007302 */ /* 0x000e620000000000 */
[----:B0-----:R-:W-:-:S04]  /*2760*/  FFMA R0, -R4, R7, 1 ;  /* 0x3f80000004007423 */ /* 0x001fc80000000107 */
[----:B------:R-:W-:-:S04]  /*2770*/  FFMA R0, R7, R0, R7 ;  /* 0x0000000007007223 */ /* 0x000fc80000000007 */
[----:B------:R-:W-:-:S04]  /*2780*/  FFMA R7, R0, 2, RZ ;  /* 0x4000000000077823 */ /* 0x000fc800000000ff */
[----:B------:R-:W-:-:S04]  /*2790*/  FFMA R2, -R4, R7, 2 ;  /* 0x4000000004027423 */ /* 0x000fc80000000107 */
[----:B------:R-:W-:Y:S01]  /*27a0*/  FFMA R0, R0, R2, R7 ;  /* 0x0000000200007223 */ /* 0x000fe20000000007 */
[----:B-1----:R-:W-:Y:S06]  /*27b0*/  @!P0 BRA `(.L_x_23) ;  /* 0x00000000000c8947 */ /* 0x002fec0003800000 */
[----:B------:R-:W-:-:S07]  /*27c0*/  MOV R2, 0x27e0 ;  /* 0x000027e000027802 */ /* 0x000fce0000000f00 */
[----:B------:R-:W-:Y:S05]  /*27d0*/  CALL.REL.NOINC `($__internal_1_$__cuda_sm3x_div_rn_noftz_f32_slowpath) ;  /* 0x0000000400cc7944 */ /* 0x000fea0003c00000 */
[----:B------:R-:W-:-:S07]  /*27e0*/  IMAD.MOV.U32 R0, RZ, RZ, R4 ;  /* 0x000000ffff007224 */ /* 0x000fce00078e0004 */
.L_x_23:
[----:B------:R-:W-:Y:S01]  /*27f0*/  VIADD R2, R0, 0xf3000000 ;  /* 0xf300000000027836 */ /* 0x000fe20000000000 */
[----:B------:R0:W1:Y:S04]  /*2800*/  MUFU.RSQ R9, R0 ;  /* 0x0000000000097308 */ /* 0x0000680000001400 */
[----:B------:R-:W-:-:S13]  /*2810*/  ISETP.GT.U32.AND P0, PT, R2, 0x727fffff, PT ;  /* 0x727fffff0200780c */ /* 0x000fda0003f04070 */
[----:B01----:R-:W-:Y:S05]  /*2820*/  @!P0 BRA `(.L_x_24) ;  /* 0x0000000000188947 */ /* 0x003fea0003800000 */
[----:B------:R-:W-:Y:S01]  /*2830*/  BSSY.RECONVERGENT B0, `(.L_x_25) ;  /* 0x0000003000007945 */ /* 0x000fe20003800200 */
[----:B------:R-:W-:-:S07]  /*2840*/  MOV R12, 0x2860 ;  /* 0x00002860000c7802 */ /* 0x000fce0000000f00 */
[----:B------:R-:W-:Y:S05]  /*2850*/  CALL.REL.NOINC `($__internal_0_$__cuda_sm20_sqrt_rn_f32_slowpath) ;  /* 0x0000000400547944 */ /* 0x000fea0003c00000 */
[----:B------:R-:W-:Y:S05]  /*2860*/  BSYNC.RECONVERGENT B0 ;  /* 0x0000000000007941 */ /* 0x000fea0003800200 */
.L_x_25:
[----:B------:R-:W-:Y:S01]  /*2870*/  IMAD.MOV.U32 R2, RZ, RZ, R4 ;  /* 0x000000ffff027224 */ /* 0x000fe200078e0004 */
[----:B------:R-:W-:Y:S06]  /*2880*/  BRA `(.L_x_26) ;  /* 0x0000000000107947 */ /* 0x000fec0003800000 */
.L_x_24:
[C---:B------:R-:W-:Y:S01]  /*2890*/  FMUL.FTZ R7, R9.reuse, R0 ;  /* 0x0000000009077220 */ /* 0x040fe20000410000 */
[----:B------:R-:W-:-:S03]  /*28a0*/  FMUL.FTZ R2, R9, 0.5 ;  /* 0x3f00000009027820 */ /* 0x000fc60000410000 */
[----:B------:R-:W-:-:S04]  /*28b0*/  FFMA R0, -R7, R7, R0 ;  /* 0x0000000707007223 */ /* 0x000fc80000000100 */
[----:B------:R-:W-:-:S07]  /*28c0*/  FFMA R2, R0, R2, R7 ;  /* 0x0000000200027223 */ /* 0x000fce0000000007 */
.L_x_26:
[----:B------:R-:W0:Y:S01]  /*28d0*/  LDC.64 R10, c[0x0][0x398] ;  /* 0x0000e600ff0a7b82 */ /* 0x000e220000000a00 */
[----:B------:R-:W-:Y:S01]  /*28e0*/  SHF.R.U32.HI R0, RZ, 0x2, R3 ;  /* 0x00000002ff007819 */ /* 0x000fe20000011603 */
[----:B------:R-:W-:Y:S01]  /*28f0*/  IMAD.MOV.U32 R12, RZ, RZ, 0x3e055027 ;  /* 0x3e055027ff0c7424 */ /* 0x000fe200078e00ff */
[----:B------:R-:W-:Y:S02]  /*2900*/  BSSY.RECONVERGENT B0, `(.L_x_27) ;  /* 0x0000040000007945 */ /* 0x000fe40003800200 */
[----:B------:R-:W-:Y:S01]  /*2910*/  LOP3.LUT R0, R0, R3, RZ, 0x3c, !PT ;  /* 0x0000000300007212 */ /* 0x000fe200078e3cff */
[----:B------:R-:W-:-:S04]  /*2920*/  IMAD.SHL.U32 R3, R5, 0x10, RZ ;  /* 0x0000001005037824 */ /* 0x000fc800078e00ff */
[----:B------:R-:W-:-:S05]  /*2930*/  IMAD.SHL.U32 R4, R0, 0x2, RZ ;  /* 0x0000000200047824 */ /* 0x000fca00078e00ff */
[----:B------:R-:W-:-:S04]  /*2940*/  LOP3.LUT R4, R0, R4, R3, 0x96, !PT ;  /* 0x0000000400047212 */ /* 0x000fc800078e9603 */
[----:B------:R-:W-:Y:S01]  /*2950*/  LOP3.LUT R5, R4, R5, RZ, 0x3c, !PT ;  /* 0x0000000504057212 */ /* 0x000fe200078e3cff */
[----:B------:R-:W-:Y:S01]  /*2960*/  IMAD.MOV.U32 R4, RZ, RZ, 0x2f800000 ;  /* 0x2f800000ff047424 */ /* 0x000fe200078e00ff */
[----:B0-----:R-:W-:Y:S02]  /*2970*/  LOP3.LUT R10, R10, 0xaad26b49, RZ, 0x3c, !PT ;  /* 0xaad26b490a0a7812 */ /* 0x001fe400078e3cff */
[----:B------:R-:W-:-:S03]  /*2980*/  LOP3.LUT R11, R11, 0xf7dcefdd, RZ, 0x3c, !PT ;  /* 0xf7dcefdd0b0b7812 */ /* 0x000fc600078e3cff */
[----:B------:R-:W-:Y:S02]  /*2990*/  IMAD R10, R10, 0x4182bed5, RZ ;  /* 0x4182bed50a0a7824 */ /* 0x000fe400078e02ff */
[----:B------:R-:W-:-:S05]  /*29a0*/  IMAD R11, R11, -0x658354e5, RZ ;  /* 0x9a7cab1b0b0b7824 */ /* 0x000fca00078e02ff */
[----:B------:R-:W-:-:S04]  /*29b0*/  IADD3 R0, PT, PT, R10, 0x64f0c9, R11 ;  /* 0x0064f0c90a007810 */ /* 0x000fc80007ffe00b */
[----:B------:R-:W-:-:S04]  /*29c0*/  IADD3 R3, PT, PT, R0, 0x587c5, R5 ;  /* 0x000587c500037810 */ /* 0x000fc80007ffe005 */
[----:B------:R-:W-:-:S05]  /*29d0*/  I2FP.F32.U32 R3, R3 ;  /* 0x0000000300037245 */ /* 0x000fca0000201000 */
[----:B------:R-:W-:-:S05]  /*29e0*/  FFMA R3, R3, R4, 1.1641532182693481445e-10 ;  /* 0x2f00000003037423 */ /* 0x000fca0000000004 */
[----:B------:R-:W-:-:S13]  /*29f0*/  FSETP.GEU.AND P0, PT, R3, 1.175494350822287508e-38, PT ;  /* 0x008000000300780b */ /* 0x000fda0003f0e000 */
[----:B------:R-:W-:-:S04]  /*2a00*/  @!P0 FMUL R3, R3, 8388608 ;  /* 0x4b00000003038820 */ /* 0x000fc80000400000 */
[----:B------:R-:W-:-:S05]  /*2a10*/  VIADD R4, R3, 0xc0d55555 ;  /* 0xc0d5555503047836 */ /* 0x000fca0000000000 */
[----:B------:R-:W-:-:S04]  /*2a20*/  LOP3.LUT R10, R4, 0xff800000, RZ, 0xc0, !PT ;  /* 0xff800000040a7812 */ /* 0x000fc800078ec0ff */
[----:B------:R-:W-:Y:S01]  /*2a30*/  I2FP.F32.S32 R7, R10 ;  /* 0x0000000a00077245 */ /* 0x000fe20000201400 */
[----:B------:R-:W-:Y:S02]  /*2a40*/  IMAD.IADD R4, R3, 0x1, -R10 ;  /* 0x0000000103047824 */ /* 0x000fe400078e0a0a */
[----:B------:R-:W-:Y:S02]  /*2a50*/  IMAD.MOV.U32 R10, RZ, RZ, 0x7f800000 ;  /* 0x7f800000ff0a7424 */ /* 0x000fe400078e00ff */
[----:B------:R-:W-:-:S04]  /*2a60*/  FADD R9, R4, -1 ;  /* 0xbf80000004097421 */ /* 0x000fc80000000000 */
[----:B------:R-:W-:-:S04]  /*2a70*/  FFMA R4, R9, -R12, 0.14084610342979431152 ;  /* 0x3e1039f609047423 */ /* 0x000fc8000000080c */
[----:B------:R-:W-:-:S04]  /*2a80*/  FFMA R4, R9, R4, -0.12148627638816833496 ;  /* 0xbdf8cdcc09047423 */ /* 0x000fc80000000004 */
[----:B------:R-:W-:-:S04]  /*2a90*/  FFMA R4, R9, R4, 0.13980610668659210205 ;  /* 0x3e0f295509047423 */ /* 0x000fc80000000004 */
[----:B------:R-:W-:-:S04]  /*2aa0*/  FFMA R4, R9, R4, -0.16684235632419586182 ;  /* 0xbe2ad8b909047423 */ /* 0x000fc80000000004 */
[----:B------:R-:W-:-:S04]  /*2ab0*/  FFMA R4, R9, R4, 0.20012299716472625732 ;  /* 0x3e4ced0b09047423 */ /* 0x000fc80000000004 */
[----:B------:R-:W-:-:S04]  /*2ac0*/  FFMA R4, R9, R4, -0.24999669194221496582 ;  /* 0xbe7fff2209047423 */ /* 0x000fc80000000004 */
[----:B------:R-:W-:-:S04]  /*2ad0*/  FFMA R4, R9, R4, 0.33333182334899902344 ;  /* 0x3eaaaa7809047423 */ /* 0x000fc80000000004 */
[----:B------:R-:W-:Y:S01]  /*2ae0*/  FFMA R12, R9, R4, -0.5 ;  /* 0xbf000000090c7423 */ /* 0x000fe20000000004 */
[----:B------:R-:W-:Y:S02]  /*2af0*/  FSEL R4, RZ, -23, P0 ;  /* 0xc1b80000ff047808 */ /* 0x000fe40000000000 */
[----:B------:R-:W-:Y:S01]  /*2b00*/  ISETP.GT.U32.AND P0, PT, R3, 0x7f7fffff, PT ;  /* 0x7f7fffff0300780c */ /* 0x000fe20003f04070 */
[----:B------:R-:W-:Y:S02]  /*2b10*/  FMUL R12, R9, R12 ;  /* 0x0000000c090c7220 */ /* 0x000fe40000400000 */
[----:B------:R-:W-:Y:S01]  /*2b20*/  FFMA R4, R7, 1.1920928955078125e-07, R4 ;  /* 0x3400000007047823 */ /* 0x000fe20000000004 */
[----:B------:R-:W-:Y:S01]  /*2b30*/  SHF.R.U32.HI R7, RZ, 0x2, R6 ;  /* 0x00000002ff077819 */ /* 0x000fe20000011606 */
[----:B------:R-:W-:-:S03]  /*2b40*/  FFMA R9, R9, R12, R9 ;  /* 0x0000000c09097223 */ /* 0x000fc60000000009 */
[----:B------:R-:W-:Y:S01]  /*2b50*/  LOP3.LUT R7, R7, R6, RZ, 0x3c, !PT ;  /* 0x0000000607077212 */ /* 0x000fe200078e3cff */
[----:B------:R-:W-:Y:S01]  /*2b60*/  FFMA R9, R4, 0.69314718246459960938, R9 ;  /* 0x3f31721804097823 */ /* 0x000fe20000000009 */
[----:B------:R-:W-:-:S03]  /*2b70*/  IMAD.SHL.U32 R4, R5, 0x10, RZ ;  /* 0x0000001005047824 */ /* 0x000fc600078e00ff */
[C---:B------:R-:W-:Y:S01]  /*2b80*/  @P0 FFMA R9, R3.reuse, R10, +INF ;  /* 0x7f80000003090423 */ /* 0x040fe2000000000a */
[----:B------:R-:W-:Y:S01]  /*2b90*/  FSETP.NEU.AND P0, PT, R3, RZ, PT ;  /* 0x000000ff0300720b */ /* 0x000fe20003f0d000 */
[----:B------:R-:W-:Y:S02]  /*2ba0*/  IMAD.SHL.U32 R6, R7, 0x2, RZ ;  /* 0x0000000207067824 */ /* 0x000fe400078e00ff */
[----:B------:R-:W-:-:S03]  /*2bb0*/  FMUL R9, R9, -2 ;  /* 0xc000000009097820 */ /* 0x000fc60000400000 */
[----:B------:R-:W-:Y:S02]  /*2bc0*/  LOP3.LUT R4, R7, R6, R4, 0x96, !PT ;  /* 0x0000000607047212 */ /* 0x000fe400078e9604 */
[----:B------:R-:W-:Y:S02]  /*2bd0*/  FSEL R9, R9, +INF , P0 ;  /* 0x7f80000009097808 */ /* 0x000fe40000000000 */
[----:B------:R-:W-:Y:S02]  /*2be0*/  LOP3.LUT R5, R4, R5, RZ, 0x3c, !PT ;  /* 0x0000000504057212 */ /* 0x000fe400078e3cff */
[----:B------:R0:W1:Y:S01]  /*2bf0*/  MUFU.RSQ R4, R9 ;  /* 0x0000000900047308 */ /* 0x0000620000001400 */
[----:B------:R-:W-:Y:S01]  /*2c00*/  VIADD R3, R9, 0xf3000000 ;  /* 0xf300000009037836 */ /* 0x000fe20000000000 */
[----:B------:R-:W-:Y:S01]  /*2c10*/  IADD3 R5, PT, PT, R0, 0xb0f8a, R5 ;  /* 0x000b0f8a00057810 */ /* 0x000fe20007ffe005 */
[----:B------:R-:W-:-:S03]  /*2c20*/  IMAD.MOV.U32 R0, RZ, RZ, 0x30c90fdb ;  /* 0x30c90fdbff007424 */ /* 0x000fc600078e00ff */
[----:B------:R-:W-:Y:S02]  /*2c30*/  ISETP.GT.U32.AND P0, PT, R3, 0x727fffff, PT ;  /* 0x727fffff0300780c */ /* 0x000fe40003f04070 */
[----:B------:R-:W-:-:S05]  /*2c40*/  I2FP.F32.U32 R5, R5 ;  /* 0x0000000500057245 */ /* 0x000fca0000201000 */
[----:B------:R-:W-:-:S06]  /*2c50*/  FFMA R5, R5, R0, 7.314590599882819788e-10 ;  /* 0x30490fdb05057423 */ /* 0x000fcc0000000000 */
[----:B01----:R-:W-:Y:S05]  /*2c60*/  @!P0 BRA `(.L_x_28) ;  /* 0x0000000000148947 */ /* 0x003fea0003800000 */
[----:B------:R-:W-:Y:S01]  /*2c70*/  IMAD.MOV.U32 R0, RZ, RZ, R9 ;  /* 0x000000ffff007224 */ /* 0x000fe200078e0009 */
[----:B------:R-:W-:-:S07]  /*2c80*/  MOV R12, 0x2ca0 ;  /* 0x00002ca0000c7802 */ /* 0x000fce0000000f00 */
[----:B------:R-:W-:Y:S05]  /*2c90*/  CALL.REL.NOINC `($__internal_0_$__cuda_sm20_sqrt_rn_f32_slowpath) ;  /* 0x0000000000447944 */ /* 0x000fea0003c00000 */
[----:B------:R-:W-:Y:S01]  /*2ca0*/  IMAD.MOV.U32 R0, RZ, RZ, R4 ;  /* 0x000000ffff007224 */ /* 0x000fe200078e0004 */
[----:B------:R-:W-:Y:S06]  /*2cb0*/  BRA `(.L_x_29) ;  /* 0x0000000000107947 */ /* 0x000fec0003800000 */
.L_x_28:
[----:B------:R-:W-:Y:S01]  /*2cc0*/  FMUL.FTZ R0, R9, R4 ;  /* 0x0000000409007220 */ /* 0x000fe20000410000 */
[----:B------:R-:W-:-:S03]  /*2cd0*/  FMUL.FTZ R4, R4, 0.5 ;  /* 0x3f00000004047820 */ /* 0x000fc60000410000 */
[----:B------:R-:W-:-:S04]  /*2ce0*/  FFMA R3, -R0, R0, R9 ;  /* 0x0000000000037223 */ /* 0x000fc80000000109 */
[----:B------:R-:W-:-:S07]  /*2cf0*/  FFMA R0, R3, R4, R0 ;  /* 0x0000000403007223 */ /* 0x000fce0000000000 */
.L_x_29:
[----:B------:R-:W-:Y:S05]  /*2d00*/  BSYNC.RECONVERGENT B0 ;  /* 0x0000000000007941 */ /* 0x000fea0003800200 */
.L_x_27:
[----:B------:R-:W-:Y:S01]  /*2d10*/  FMUL.RZ R6, R5, 0.15915493667125701904 ;  /* 0x3e22f98305067820 */ /* 0x000fe2000040c000 */
[----:B------:R-:W0:Y:S01]  /*2d20*/  LDCU.64 UR4, c[0x0][0x380] ;  /* 0x00007000ff0477ac */ /* 0x000e220008000a00 */
[----:B------:R-:W-:Y:S02]  /*2d30*/  SHF.R.S32.HI R5, RZ, 0x1f, R8 ;  /* 0x0000001fff057819 */ /* 0x000fe40000011408 */
[----:B------:R-:W1:Y:S01]  /*2d40*/  MUFU.SIN R3, R6 ;  /* 0x0000000600037308 */ /* 0x000e620000000400 */
[----:B0-----:R-:W-:Y:S01]  /*2d50*/  LEA R4, P0, R8, UR4, 0x2 ;  /* 0x0000000408047c11 */ /* 0x001fe2000f8010ff */
[----:B-1----:R-:W-:-:S03]  /*2d60*/  FMUL R3, R3, R0 ;  /* 0x0000000003037220 */ /* 0x002fc60000400000 */
[----:B------:R-:W-:Y:S01]  /*2d70*/  LEA.HI.X R5, R8, UR5, R5, 0x2, P0 ;  /* 0x0000000508057c11 */ /* 0x000fe200080f1405 */
[----:B------:R-:W-:-:S05]  /*2d80*/  FMUL R3, R3, R2 ;  /* 0x0000000203037220 */ /* 0x000fca0000400000 */
[----:B------:R-:W-:Y:S01]  /*2d90*/  STG.E desc[UR6][R4.64], R3 ;  /* 0x0000000304007986 */ /* 0x000fe2000c101906 */
[----:B------:R-:W-:Y:S05]  /*2da0*/  EXIT ;  /* 0x000000000000794d */ /* 0x000fea0003800000 */
        .weak           $__internal_0_$__cuda_sm20_sqrt_rn_f32_slowpath
        .type           $__internal_0_$__cuda_sm20_sqrt_rn_f32_slowpath,@function
        .size           $__internal_0_$__cuda_sm20_sqrt_rn_f32_slowpath,($__internal_1_$__cuda_sm3x_div_rn_noftz_f32_slowpath - $__internal_0_$__cuda_sm20_sqrt_rn_f32_slowpath)
$__internal_0_$__cuda_sm20_sqrt_rn_f32_slowpath:
[----:B------:R-:W-:-:S13]  /*2db0*/  LOP3.LUT P0, RZ, R0, 0x7fffffff, RZ, 0xc0, !PT ;  /* 0x7fffffff00ff7812 */ /* 0x000fda000780c0ff */
[----:B------:R-:W-:Y:S01]  /*2dc0*/  @!P0 IMAD.MOV.U32 R4, RZ, RZ, R0 ;  /* 0x000000ffff048224 */ /* 0x000fe200078e0000 */
[----:B------:R-:W-:Y:S06]  /*2dd0*/  @!P0 BRA `(.L_x_30) ;  /* 0x0000000000408947 */ /* 0x000fec0003800000 */
[----:B------:R-:W-:-:S13]  /*2de0*/  FSETP.GEU.FTZ.AND P0, PT, R0, RZ, PT ;  /* 0x000000ff0000720b */ /* 0x000fda0003f1e000 */
[----:B------:R-:W-:Y:S01]  /*2df0*/  @!P0 IMAD.MOV.U32 R4, RZ, RZ, 0x7fffffff ;  /* 0x7fffffffff048424 */ /* 0x000fe200078e00ff */
[----:B------:R-:W-:Y:S06]  /*2e00*/  @!P0 BRA `(.L_x_30) ;  /* 0x0000000000348947 */ /* 0x000fec0003800000 */
[----:B------:R-:W-:-:S13]  /*2e10*/  FSETP.GTU.FTZ.AND P0, PT, |R0|, +INF , PT ;  /* 0x7f8000000000780b */ /* 0x000fda0003f1c200 */
[----:B------:R-:W-:Y:S01]  /*2e20*/  @P0 FADD.FTZ R4, R0, 1 ;  /* 0x3f80000000040421 */ /* 0x000fe20000010000 */
[----:B------:R-:W-:Y:S06]  /*2e30*/  @P0 BRA `(.L_x_30) ;  /* 0x0000000000280947 */ /* 0x000fec0003800000 */
[----:B------:R-:W-:-:S13]  /*2e40*/  FSETP.NEU.FTZ.AND P0, PT, |R0|, +INF , PT ;  /* 0x7f8000000000780b */ /* 0x000fda0003f1d200 */
[----:B------:R-:W-:-:S04]  /*2e50*/  @P0 FFMA R7, R0, 1.84467440737095516160e+19, RZ ;  /* 0x5f80000000070823 */ /* 0x000fc800000000ff */
[----:B------:R-:W0:Y:S02]  /*2e60*/  @P0 MUFU.RSQ R4, R7 ;  /* 0x0000000700040308 */ /* 0x000e240000001400 */
[----:B0-----:R-:W-:Y:S01]  /*2e70*/  @P0 FMUL.FTZ R10, R7, R4 ;  /* 0x00000004070a0220 */ /* 0x001fe20000410000 */
[----:B------:R-:W-:Y:S01]  /*2e80*/  @P0 FMUL.FTZ R11, R4, 0.5 ;  /* 0x3f000000040b0820 */ /* 0x000fe20000410000 */
[----:B------:R-:W-:Y:S02]  /*2e90*/  @!P0 IMAD.MOV.U32 R4, RZ, RZ, R0 ;  /* 0x000000ffff048224 */ /* 0x000fe400078e0000 */
[----:B------:R-:W-:-:S04]  /*2ea0*/  @P0 FADD.FTZ R9, -R10, -RZ ;  /* 0x800000ff0a090221 */ /* 0x000fc80000010100 */
[----:B------:R-:W-:-:S04]  /*2eb0*/  @P0 FFMA R9, R10, R9, R7 ;  /* 0x000000090a090223 */ /* 0x000fc80000000007 */
[----:B------:R-:W-:-:S04]  /*2ec0*/  @P0 FFMA R9, R9, R11, R10 ;  /* 0x0000000b09090223 */ /* 0x000fc8000000000a */
[----:B------:R-:W-:-:S07]  /*2ed0*/  @P0 FMUL.FTZ R4, R9, 2.3283064365386962891e-10 ;  /* 0x2f80000009040820 */ /* 0x000fce0000410000 */
.L_x_30:
[----:B------:R-:W-:Y:S02]  /*2ee0*/  IMAD.MOV.U32 R10, RZ, RZ, R12 ;  /* 0x000000ffff0a7224 */ /* 0x000fe400078e000c */
[----:B------:R-:W-:-:S04]  /*2ef0*/  IMAD.MOV.U32 R11, RZ, RZ, 0x0 ;  /* 0x00000000ff0b7424 */ /* 0x000fc800078e00ff */
[----:B------:R-:W-:Y:S05]  /*2f00*/  RET.REL.NODEC R10 `(_Z18xavier_init_kernelPfiiiy) ;  /* 0xffffffd00a3c7950 */ /* 0x000fea0003c3ffff */
        .weak           $__internal_1_$__cuda_sm3x_div_rn_noftz_f32_slowpath
        .type           $__internal_1_$__cuda_sm3x_div_rn_noftz_f32_slowpath,@function
        .size           $__internal_1_$__cuda_sm3x_div_rn_noftz_f32_slowpath,(.L_x_115 - $__internal_1_$__cuda_sm3x_div_rn_noftz_f32_slowpath)
$__internal_1_$__cuda_sm3x_div_rn_noftz_f32_slowpath:
[--C-:B------:R-:W-:Y:S01]  /*2f10*/  SHF.R.U32.HI R0, RZ, 0x17, R4.reuse ;  /* 0x00000017ff007819 */ /* 0x100fe20000011604 */
[----:B------:R-:W-:-:S03]  /*2f20*/  IMAD.MOV.U32 R9, RZ, RZ, R4 ;  /* 0x000000ffff097224 */ /* 0x000fc600078e0004 */
[----:B------:R-:W-:-:S05]  /*2f30*/  LOP3.LUT R7, R0, 0xff, RZ, 0xc0, !PT ;  /* 0x000000ff00077812 */ /* 0x000fca00078ec0ff */
[----:B------:R-:W-:-:S05]  /*2f40*/  VIADD R11, R7, 0xffffffff ;  /* 0xffffffff070b7836 */ /* 0x000fca0000000000 */
[----:B------:R-:W-:-:S13]  /*2f50*/  ISETP.GT.U32.AND P0, PT, R11, 0xfd, PT ;  /* 0x000000fd0b00780c */ /* 0x000fda0003f04070 */
[----:B------:R-:W-:Y:S01]  /*2f60*/  @!P0 IMAD.MOV.U32 R10, RZ, RZ, RZ ;  /* 0x000000ffff0a8224 */ /* 0x000fe200078e00ff */
[----:B------:R-:W-:Y:S06]  /*2f70*/  @!P0 BRA `(.L_x_31) ;  /* 0x0000000000408947 */ /* 0x000fec0003800000 */
[----:B------:R-:W-:Y:S01]  /*2f80*/  FSETP.GTU.FTZ.AND P0, PT, |R4|, +INF , PT ;  /* 0x7f8000000400780b */ /* 0x000fe20003f1c200 */
[----:B------:R-:W-:-:S12]  /*2f90*/  IMAD.MOV.U32 R0, RZ, RZ, R4 ;  /* 0x000000ffff007224 */ /* 0x000fd800078e0004 */
[----:B------:R-:W-:Y:S05]  /*2fa0*/  @P0 BRA `(.L_x_32) ;  /* 0x0000000400280947 */ /* 0x000fea0003800000 */
[----:B------:R-:W-:-:S05]  /*2fb0*/  IMAD.MOV.U32 R4, RZ, RZ, 0x40000000 ;  /* 0x40000000ff047424 */ /* 0x000fca00078e00ff */
[----:B------:R-:W-:-:S13]  /*2fc0*/  LOP3.LUT P0, RZ, R9, 0x7fffffff, R4, 0xc8, !PT ;  /* 0x7fffffff09ff7812 */ /* 0x000fda000780c804 */
[----:B------:R-:W-:Y:S05]  /*2fd0*/  @!P0 BRA `(.L_x_33) ;  /* 0x0000000400148947 */ /* 0x000fea0003800000 */
[----:B------:R-:W-:Y:S02]  /*2fe0*/  FSETP.NEU.FTZ.AND P0, PT, |R0|, +INF , PT ;  /* 0x7f8000000000780b */ /* 0x000fe40003f1d200 */
[----:B------:R-:W-:-:S04]  /*2ff0*/  LOP3.LUT P1, RZ, R4, 0x7fffffff, RZ, 0xc0, !PT ;  /* 0x7fffffff04ff7812 */ /* 0x000fc8000782c0ff */
[----:B------:R-:W-:-:S13]  /*3000*/  PLOP3.LUT P0, PT, P0, P1, PT, 0x2f, 0xf2 ;  /* 0x0000000000f2781c */ /* 0x000fda0000702577 */
[----:B------:R-:W-:Y:S05]  /*3010*/  @P0 BRA `(.L_x_34) ;  /* 0x0000000000fc0947 */ /* 0x000fea0003800000 */
[----:B------:R-:W-:-:S13]  /*3020*/  LOP3.LUT P0, RZ, R9, 0x7fffffff, RZ, 0xc0, !PT ;  /* 0x7fffffff09ff7812 */ /* 0x000fda000780c0ff */
[----:B------:R-:W-:Y:S05]  /*3030*/  @!P0 BRA `(.L_x_35) ;  /* 0x0000000000e88947 */ /* 0x000fea0003800000 */
[----:B------:R-:W-:Y:S01]  /*3040*/  ISETP.GE.AND P0, PT, R11, RZ, PT ;  /* 0x000000ff0b00720c */ /* 0x000fe20003f06270 */
[----:B------:R-:W-:-:S12]  /*3050*/  IMAD.MOV.U32 R10, RZ, RZ, RZ ;  /* 0x000000ffff0a7224 */ /* 0x000fd800078e00ff */
[----:B------:R-:W-:Y:S01]  /*3060*/  @!P0 FFMA R9, R0, 1.84467440737095516160e+19, RZ ;  /* 0x5f80000000098823 */ /* 0x000fe200000000ff */
[----:B------:R-:W-:-:S07]  /*3070*/  @!P0 VIADD R10, R10, 0x40 ;  /* 0x000000400a0a8836 */ /* 0x000fce0000000000 */
.L_x_31:
[----:B------:R-:W-:Y:S01]  /*3080*/  LEA R0, R7, 0xc0800000, 0x17 ;  /* 0xc080000007007811 */ /* 0x000fe200078eb8ff */
[----:B------:R-:W-:Y:S01]  /*3090*/  UMOV UR4, 0x40000000 ;  /* 0x4000000000047882 */ /* 0x000fe20000000000 */
[----:B------:R-:W-:Y:S01]  /*30a0*/  IADD3 R7, PT, PT, R10, 0x80, -R7 ;  /* 0x000000800a077810 */ /* 0x000fe20007ffe807 */
[----:B------:R-:W-:Y:S02]  /*30b0*/  UIADD3 UR4, UPT, UPT, UR4, -0x800000, URZ ;  /* 0xff80000004047890 */ /* 0x000fe4000fffe0ff */
[----:B------:R-:W-:-:S04]  /*30c0*/  IMAD.IADD R9, R9, 0x1, -R0 ;  /* 0x0000000109097824 */ /* 0x000fc800078e0a00 */
[----:B------:R-:W0:Y:S01]  /*30d0*/  MUFU.RCP R0, R9 ;  /* 0x0000000900007308 */ /* 0x000e220000001000 */
[----:B------:R-:W-:-:S04]  /*30e0*/  FADD.FTZ R11, -R9, -RZ ;  /* 0x800000ff090b7221 */ /* 0x000fc80000010100 */
[----:B0-----:R-:W-:-:S04]  /*30f0*/  FFMA R13, R0, R11, 1 ;  /* 0x3f800000000d7423 */ /* 0x001fc8000000000b */
[----:B------:R-:W-:-:S04]  /*3100*/  FFMA R0, R0, R13, R0 ;  /* 0x0000000d00007223 */ /* 0x000fc80000000000 */
[----:B------:R-:W-:-:S04]  /*3110*/  FFMA R4, R0, UR4, RZ ;  /* 0x0000000400047c23 */ /* 0x000fc800080000ff */
[----:B------:R-:W-:-:S04]  /*3120*/  FFMA R13, R11, R4, UR4 ;  /* 0x000000040b0d7e23 */ /* 0x000fc80008000004 */
[----:B------:R-:W-:-:S04]  /*3130*/  FFMA R13, R0, R13, R4 ;  /* 0x0000000d000d7223 */ /* 0x000fc80000000004 */
[----:B------:R-:W-:-:S04]  /*3140*/  FFMA R12, R11, R13, UR4 ;  /* 0x000000040b0c7e23 */ /* 0x000fc8000800000d */
[----:B------:R-:W-:-:S05]  /*3150*/  FFMA R4, R0, R12, R13 ;  /* 0x0000000c00047223 */ /* 0x000fca000000000d */
[----:B------:R-:W-:-:S04]  /*3160*/  SHF.R.U32.HI R9, RZ, 0x17, R4 ;  /* 0x00000017ff097819 */ /* 0x000fc80000011604 */
[----:B------:R-:W-:-:S05]  /*3170*/  LOP3.LUT R9, R9, 0xff, RZ, 0xc0, !PT ;  /* 0x000000ff09097812 */ /* 0x000fca00078ec0ff */
[----:B------:R-:W-:-:S04]  /*3180*/  IMAD.IADD R11, R9, 0x1, R7 ;  /* 0x00000001090b7824 */ /* 0x000fc800078e0207 */
[----:B------:R-:W-:-:S05]  /*3190*/  VIADD R9, R11, 0xffffffff ;  /* 0xffffffff0b097836 */ /* 0x000fca0000000000 */
[----:B------:R-:W-:-:S13]  /*31a0*/  ISETP.GE.U32.AND P0, PT, R9, 0xfe, PT ;  /* 0x000000fe0900780c */ /* 0x000fda0003f06070 */
[----:B------:R-:W-:Y:S05]  /*31b0*/  @!P0 BRA `(.L_x_36) ;  /* 0x0000000000808947 */ /* 0x000fea0003800000 */
[----:B------:R-:W-:-:S13]  /*31c0*/  ISETP.GT.AND P0, PT, R11, 0xfe, PT ;  /* 0x000000fe0b00780c */ /* 0x000fda0003f04270 */
[----:B------:R-:W-:Y:S05]  /*31d0*/  @P0 BRA `(.L_x_37) ;  /* 0x00000000006c0947 */ /* 0x000fea0003800000 */
[----:B------:R-:W-:-:S13]  /*31e0*/  ISETP.GE.AND P0, PT, R11, 0x1, PT ;  /* 0x000000010b00780c */ /* 0x000fda0003f06270 */
[----:B------:R-:W-:Y:S05]  /*31f0*/  @P0 BRA `(.L_x_38) ;  /* 0x0000000000980947 */ /* 0x000fea0003800000 */
[----:B------:R-:W-:Y:S02]  /*3200*/  ISETP.GE.AND P0, PT, R11, -0x18, PT ;  /* 0xffffffe80b00780c */ /* 0x000fe40003f06270 */
[----:B------:R-:W-:-:S11]  /*3210*/  LOP3.LUT R4, R4, 0x80000000, RZ, 0xc0, !PT ;  /* 0x8000000004047812 */ /* 0x000fd600078ec0ff */
[----:B------:R-:W-:Y:S05]  /*3220*/  @!P0 BRA `(.L_x_38) ;  /* 0x00000000008c8947 */ /* 0x000fea0003800000 */
[CC--:B------:R-:W-:Y:S01]  /*3230*/  FFMA.RZ R7, R0.reuse, R12.reuse, R13 ;  /* 0x0000000c00077223 */ /* 0x0c0fe2000000c00d */
[C---:B------:R-:W-:Y:S01]  /*3240*/  VIADD R10, R11.reuse, 0x20 ;  /* 0x000000200b0a7836 */ /* 0x040fe20000000000 */
[C---:B------:R-:W-:Y:S02]  /*3250*/  ISETP.NE.AND P2, PT, R11.reuse, RZ, PT ;  /* 0x000000ff0b00720c */ /* 0x040fe40003f45270 */
[----:B------:R-:W-:Y:S01]  /*3260*/  ISETP.NE.AND P1, PT, R11, RZ, PT ;  /* 0x000000ff0b00720c */ /* 0x000fe20003f25270 */
[----:B------:R-:W-:Y:S01]  /*3270*/  IMAD.MOV R11, RZ, RZ, -R11 ;  /* 0x000000ffff0b7224 */ /* 0x000fe200078e0a0b */
[----:B------:R-:W-:Y:S01]  /*3280*/  LOP3.LUT R9, R7, 0x7fffff, RZ, 0xc0, !PT ;  /* 0x007fffff07097812 */ /* 0x000fe200078ec0ff */
[CCC-:B------:R-:W-:Y:S01]  /*3290*/  FFMA.RP R7, R0.reuse, R12.reuse, R13.reuse ;  /* 0x0000000c00077223 */ /* 0x1c0fe2000000800d */
[----:B------:R-:W-:Y:S02]  /*32a0*/  FFMA.RM R0, R0, R12, R13 ;  /* 0x0000000c00007223 */ /* 0x000fe4000000400d */
[----:B------:R-:W-:-:S03]  /*32b0*/  LOP3.LUT R9, R9, 0x800000, RZ, 0xfc, !PT ;  /* 0x0080000009097812 */ /* 0x000fc600078efcff */
[----:B------:R-:W-:Y:S02]  /*32c0*/  FSETP.NEU.FTZ.AND P0, PT, R7, R0, PT ;  /* 0x000000000700720b */ /* 0x000fe40003f1d000 */
[----:B------:R-:W-:Y:S02]  /*32d0*/  SHF.L.U32 R10, R9, R10, RZ ;  /* 0x0000000a090a7219 */ /* 0x000fe400000006ff */
[----:B------:R-:W-:Y:S02]  /*32e0*/  SEL R0, R11, RZ, P2 ;  /* 0x000000ff0b007207 */ /* 0x000fe40001000000 */
[----:B------:R-:W-:Y:S02]  /*32f0*/  ISETP.NE.AND P1, PT, R10, RZ, P1 ;  /* 0x000000ff0a00720c */ /* 0x000fe40000f25270 */
[----:B------:R-:W-:Y:S02]  /*3300*/  SHF.R.U32.HI R0, RZ, R0, R9 ;  /* 0x00000000ff007219 */ /* 0x000fe40000011609 */
[----:B------:R-:W-:-:S02]  /*3310*/  PLOP3.LUT P0, PT, P0, P1, PT, 0xf8, 0x8f ;  /* 0x00000000008f781c */ /* 0x000fc40000703f70 */
[----:B------:R-:W-:Y:S02]  /*3320*/  SHF.R.U32.HI R10, RZ, 0x1, R0 ;  /* 0x00000001ff0a7819 */ /* 0x000fe40000011600 */
[----:B------:R-:W-:-:S04]  /*3330*/  SEL R7, RZ, 0x1, !P0 ;  /* 0x00000001ff077807 */ /* 0x000fc80004000000 */
[----:B------:R-:W-:-:S04]  /*3340*/  LOP3.LUT R7, R7, 0x1, R10, 0xf8, !PT ;  /* 0x0000000107077812 */ /* 0x000fc800078ef80a */
[----:B------:R-:W-:-:S05]  /*3350*/  LOP3.LUT R7, R7, R0, RZ, 0xc0, !PT ;  /* 0x0000000007077212 */ /* 0x000fca00078ec0ff */
[----:B------:R-:W-:-:S05]  /*3360*/  IMAD.IADD R7, R10, 0x1, R7 ;  /* 0x000000010a077824 */ /* 0x000fca00078e0207 */
[----:B------:R-:W-:Y:S01]  /*3370*/  LOP3.LUT R4, R7, R4, RZ, 0xfc, !PT ;  /* 0x0000000407047212 */ /* 0x000fe200078efcff */
[----:B------:R-:W-:Y:S06]  /*3380*/  BRA `(.L_x_38) ;  /* 0x0000000000347947 */ /* 0x000fec0003800000 */
.L_x_37:
[----:B------:R-:W-:-:S04]  /*3390*/  LOP3.LUT R4, R4, 0x80000000, RZ, 0xc0, !PT ;  /* 0x8000000004047812 */ /* 0x000fc800078ec0ff */
[----:B------:R-:W-:Y:S01]  /*33a0*/  LOP3.LUT R4, R4, 0x7f800000, RZ, 0xfc, !PT ;  /* 0x7f80000004047812 */ /* 0x000fe200078efcff */
[----:B------:R-:W-:Y:S06]  /*33b0*/  BRA `(.L_x_38) ;  /* 0x0000000000287947 */ /* 0x000fec0003800000 */
.L_x_36:
[----:B------:R-:W-:Y:S01]  /*33c0*/  IMAD R4, R7, 0x800000, R4 ;  /* 0x0080000007047824 */ /* 0x000fe200078e0204 */
[----:B------:R-:W-:Y:S06]  /*33d0*/  BRA `(.L_x_38) ;  /* 0x0000000000207947 */ /* 0x000fec0003800000 */
.L_x_35:
[----:B------:R-:W-:-:S04]  /*33e0*/  LOP3.LUT R4, R9, 0x80000000, R4, 0x48, !PT ;  /* 0x8000000009047812 */ /* 0x000fc800078e4804 */
[----:B------:R-:W-:Y:S01]  /*33f0*/  LOP3.LUT R4, R4, 0x7f800000, RZ, 0xfc, !PT ;  /* 0x7f80000004047812 */ /* 0x000fe200078efcff */
[----:B------:R-:W-:Y:S06]  /*3400*/  BRA `(.L_x_38) ;  /* 0x0000000000147947 */ /* 0x000fec0003800000 */
.L_x_34:
[----:B------:R-:W-:Y:S01]  /*3410*/  LOP3.LUT R4, R9, 0x80000000, R4, 0x48, !PT ;  /* 0x8000000009047812 */ /* 0x000fe200078e4804 */
[----:B------:R-:W-:Y:S06]  /*3420*/  BRA `(.L_x_38) ;  /* 0x00000000000c7947 */ /* 0x000fec0003800000 */
.L_x_33:
[----:B------:R-:W0:Y:S01]  /*3430*/  MUFU.RSQ R4, -QNAN ;  /* 0xffc0000000047908 */ /* 0x000e220000001400 */
[----:B------:R-:W-:Y:S05]  /*3440*/  BRA `(.L_x_38) ;  /* 0x0000000000047947 */ /* 0x000fea0003800000 */
.L_x_32:
[----:B------:R-:W-:-:S07]  /*3450*/  FADD.FTZ R4, R0, 2 ;  /* 0x4000000000047421 */ /* 0x000fce0000010000 */
.L_x_38:
[----:B------:R-:W-:Y:S02]  /*3460*/  IMAD.MOV.U32 R10, RZ, RZ, R2 ;  /* 0x000000ffff0a7224 */ /* 0x000fe400078e0002 */
[----:B------:R-:W-:-:S04]  /*3470*/  IMAD.MOV.U32 R11, RZ, RZ, 0x0 ;  /* 0x00000000ff0b7424 */ /* 0x000fc800078e00ff */
[----:B0-----:R-:W-:Y:S05]  /*3480*/  RET.REL.NODEC R10 `(_Z18xavier_init_kernelPfiiiy) ;  /* 0xffffffc80adc7950 */ /* 0x001fea0003c3ffff */
.L_x_39:
        /* <DEDUP_REMOVED lines=15> */
.L_x_115:


//--------------------- .text._Z10max_kernelPfPKfi --------------------------
	.section	.text._Z10max_kernelPfPKfi,"ax",@progbits
	.align	128
        .global         _Z10max_kernelPfPKfi
        .type           _Z10max_kernelPfPKfi,@function
        .size           _Z10max_kernelPfPKfi,(.L_x_122 - _Z10max_kernelPfPKfi)
        .other          _Z10max_kernelPfPKfi,@"STO_CUDA_ENTRY STV_DEFAULT"
_Z10max_kernelPfPKfi:
.text._Z10max_kernelPfPKfi:
[----:B------:R-:W-:Y:S01]  /*0000*/  LDC R1, c[0x0][0x37c] ;  /* 0x0000df00ff017b82 */ /* 0x000fe20000000800 */
[----:B------:R-:W0:Y:S07]  /*0010*/  S2R R7, SR_TID.X ;  /* 0x0000000000077919 */ /* 0x000e2e0000002100 */
[----:B------:R-:W0:Y:S01]  /*0020*/  S2UR UR4, SR_CTAID.X ;  /* 0x00000000000479c3 */ /* 0x000e220000002500 */
[----:B------:R-:W1:Y:S01]  /*0030*/  LDCU UR5, c[0x0][0x390] ;  /* 0x00007200ff0577ac */ /* 0x000e620008000800 */
[----:B------:R-:W-:Y:S01]  /*0040*/  IMAD.MOV.U32 R4, RZ, RZ, -0xeb60d36 ;  /* 0xf149f2caff047424 */ /* 0x000fe200078e00ff */
[----:B------:R-:W2:Y:S05]  /*0050*/  LDCU.64 UR6, c[0x0][0x358] ;  /* 0x00006b00ff0677ac */ /* 0x000eaa0008000a00 */
[----:B------:R-:W0:Y:S02]  /*0060*/  LDC R0, c[0x0][0x360] ;  /* 0x0000d800ff007b82 */ /* 0x000e240000000800 */
[----:B0-----:R-:W-:-:S05]  /*0070*/  IMAD R5, R0, UR4, R7 ;  /* 0x0000000400057c24 */ /* 0x001fca000f8e0207 */
[----:B-1----:R-:W-:-:S13]  /*0080*/  ISETP.GE.AND P0, PT, R5, UR5, PT ;  /* 0x0000000505007c0c */ /* 0x002fda000bf06270 */
[----:B------:R-:W0:Y:S02]  /*0090*/  @!P0 LDC.64 R2, c[0x0][0x388] ;  /* 0x0000e200ff028b82 */ /* 0x000e240000000a00 */
[----:B0-----:R-:W-:-:S05]  /*00a0*/  @!P0 IMAD.WIDE R2, R5, 0x4, R2 ;  /* 0x0000000405028825 */ /* 0x001fca00078e0202 */
[----:B--2---:R-:W2:Y:S01]  /*00b0*/  @!P0 LDG.E R4, desc[UR6][R2.64] ;  /* 0x0000000602048981 */ /* 0x004ea2000c1e1900 */
[----:B------:R-:W0:Y:S01]  /*00c0*/  S2UR UR5, SR_CgaCtaId ;  /* 0x00000000000579c3 */ /* 0x000e220000008800 */
[----:B------:R-:W-:Y:S01]  /*00d0*/  UMOV UR4, 0x400 ;  /* 0x0000040000047882 */ /* 0x000fe20000000000 */
[----:B------:R-:W-:Y:S02]  /*00e0*/  ISETP.GE.U32.AND P1, PT, R0, 0x2, PT ;  /* 0x000000020000780c */ /* 0x000fe40003f26070 */
[----:B------:R-:W-:Y:S01]  /*00f0*/  ISETP.NE.AND P0, PT, R7, RZ, PT ;  /* 0x000000ff0700720c */ /* 0x000fe20003f05270 */
[----:B0-----:R-:W-:-:S06]  /*0100*/  ULEA UR4, UR5, UR4, 0x18 ;  /* 0x0000000405047291 */ /* 0x001fcc000f8ec0ff */
[----:B------:R-:W-:-:S05]  /*0110*/  LEA R5, R7, UR4, 0x2 ;  /* 0x0000000407057c11 */ /* 0x000fca000f8e10ff */
[----:B--2---:R0:W-:Y:S01]  /*0120*/  STS [R5], R4 ;  /* 0x0000000405007388 */ /* 0x0041e20000000800 */
[----:B------:R-:W-:Y:S06]  /*0130*/  BAR.SYNC.DEFER_BLOCKING 0x0 ;  /* 0x0000000000007b1d */ /* 0x000fec0000010000 */
[----:B------:R-:W-:Y:S05]  /*0140*/  @!P1 BRA `(.L_x_40) ;  /* 0x00000000002c9947 */ /* 0x000fea0003800000 */
.L_x_41:
[----:B0-----:R-:W-:-:S04]  /*0150*/  SHF.R.U32.HI R4, RZ, 0x1, R0 ;  /* 0x00000001ff047819 */ /* 0x001fc80000011600 */
[----:B------:R-:W-:-:S13]  /*0160*/  ISETP.GE.U32.AND P1, PT, R7, R4, PT ;  /* 0x000000040700720c */ /* 0x000fda0003f26070 */
[----:B------:R-:W-:Y:S01]  /*0170*/  @!P1 IMAD R3, R4, 0x4, R5 ;  /* 0x0000000404039824 */ /* 0x000fe200078e0205 */
[----:B------:R-:W-:Y:S05]  /*0180*/  @!P1 LDS R2, [R5] ;  /* 0x0000000005029984 */ /* 0x000fea0000000800 */
[----:B------:R-:W0:Y:S02]  /*0190*/  @!P1 LDS R3, [R3] ;  /* 0x0000000003039984 */ /* 0x000e240000000800 */
[----:B0-----:R-:W-:-:S05]  /*01a0*/  @!P1 FMNMX R2, R2, R3, !PT ;  /* 0x0000000302029209 */ /* 0x001fca0007800000 */
[----:B------:R1:W-:Y:S01]  /*01b0*/  @!P1 STS [R5], R2 ;  /* 0x0000000205009388 */ /* 0x0003e20000000800 */
[----:B------:R-:W-:Y:S01]  /*01c0*/  BAR.SYNC.DEFER_BLOCKING 0x0 ;  /* 0x0000000000007b1d */ /* 0x000fe20000010000 */
[----:B------:R-:W-:Y:S01]  /*01d0*/  ISETP.GT.U32.AND P1, PT, R0, 0x3, PT ;  /* 0x000000030000780c */ /* 0x000fe20003f24070 */
[----:B------:R-:W-:-:S12]  /*01e0*/  IMAD.MOV.U32 R0, RZ, RZ, R4 ;  /* 0x000000ffff007224 */ /* 0x000fd800078e0004 */
[----:B-1----:R-:W-:Y:S05]  /*01f0*/  @P1 BRA `(.L_x_41) ;  /* 0xfffffffc00d41947 */ /* 0x002fea000383ffff */
.L_x_40:
[----:B------:R-:W-:Y:S05]  /*0200*/  @P0 EXIT ;  /* 0x000000000000094d */ /* 0x000fea0003800000 */
[----:B------:R-:W1:Y:S01]  /*0210*/  S2UR UR5, SR_CgaCtaId ;  /* 0x00000000000579c3 */ /* 0x000e620000008800 */
[----:B------:R-:W-:-:S07]  /*0220*/  UMOV UR4, 0x400 ;  /* 0x0000040000047882 */ /* 0x000fce0000000000 */
[----:B------:R-:W2:Y:S01]  /*0230*/  LDC.64 R2, c[0x0][0x380] ;  /* 0x0000e000ff027b82 */ /* 0x000ea20000000a00 */
[----:B-1----:R-:W-:-:S09]  /*0240*/  ULEA UR4, UR5, UR4, 0x18 ;  /* 0x0000000405047291 */ /* 0x002fd2000f8ec0ff */
[----:B0-----:R-:W2:Y:S04]  /*0250*/  LDS R5, [UR4] ;  /* 0x00000004ff057984 */ /* 0x001ea80008000800 */
[----:B--2---:R-:W-:Y:S01]  /*0260*/  STG.E desc[UR6][R2.64], R5 ;  /* 0x0000000502007986 */ /* 0x004fe2000c101906 */
[----:B------:R-:W-:Y:S05]  /*0270*/  EXIT ;  /* 0x000000000000794d */ /* 0x000fea0003800000 */
.L_x_42:
        /* <DEDUP_REMOVED lines=16> */
.L_x_122:


//--------------------- .text._Z13argmax_kernelPiPKfi --------------------------
	.section	.text._Z13argmax_kernelPiPKfi,"ax",@progbits
	.align	128
        .global         _Z13argmax_kernelPiPKfi
        .type           _Z13argmax_kernelPiPKfi,@function
        .size           _Z13argmax_kernelPiPKfi,(.L_x_123 - _Z13argmax_kernelPiPKfi)
        .other          _Z13argmax_kernelPiPKfi,@"STO_CUDA_ENTRY STV_DEFAULT"
_Z13argmax_kernelPiPKfi:
.text._Z13argmax_kernelPiPKfi:
        /* <DEDUP_REMOVED lines=14> */
[----:B------:R-:W-:Y:S01]  /*00e0*/  IMAD.MOV.U32 R11, RZ, RZ, RZ ;  /* 0x000000ffff0b7224 */ /* 0x000fe200078e00ff */
[----:B------:R-:W-:Y:S01]  /*00f0*/  UIADD3 UR5, UPT, UPT, UR4, 0x400, URZ ;  /* 0x0000040004057890 */ /* 0x000fe2000fffe0ff */
[----:B------:R-:W-:Y:S01]  /*0100*/  @!P0 IMAD.MOV.U32 R11, RZ, RZ, R5 ;  /* 0x000000ffff0b8224 */ /* 0x000fe200078e0005 */
[----:B------:R-:W-:Y:S01]  /*0110*/  ISETP.GE.U32.AND P0, PT, R7, 0x2, PT ;  /* 0x000000020700780c */ /* 0x000fe20003f06070 */
[----:B0-----:R-:W-:Y:S02]  /*0120*/  ULEA UR4, UR6, UR4, 0x18 ;  /* 0x0000000406047291 */ /* 0x001fe4000f8ec0ff */
[----:B------:R-:W-:-:S04]  /*0130*/  ULEA UR5, UR6, UR5, 0x18 ;  /* 0x0000000506057291 */ /* 0x000fc8000f8ec0ff */
[C---:B------:R-:W-:Y:S02]  /*0140*/  LEA R0, R6.reuse, UR4, 0x2 ;  /* 0x0000000406007c11 */ /* 0x040fe4000f8e10ff */
[----:B------:R-:W-:-:S03]  /*0150*/  LEA R4, R6, UR5, 0x2 ;  /* 0x0000000506047c11 */ /* 0x000fc6000f8e10ff */
[----:B--2---:R0:W-:Y:S04]  /*0160*/  STS [R0], R9 ;  /* 0x0000000900007388 */ /* 0x0041e80000000800 */
[----:B------:R0:W-:Y:S01]  /*0170*/  STS [R4], R11 ;  /* 0x0000000b04007388 */ /* 0x0001e20000000800 */
[----:B------:R-:W-:Y:S06]  /*0180*/  BAR.SYNC.DEFER_BLOCKING 0x0 ;  /* 0x0000000000007b1d */ /* 0x000fec0000010000 */
[----:B------:R-:W-:Y:S05]  /*0190*/  @!P0 BRA `(.L_x_43) ;  /* 0x0000000000448947 */ /* 0x000fea0003800000 */
.L_x_46:
[--C-:B------:R-:W-:Y:S01]  /*01a0*/  IMAD.MOV.U32 R5, RZ, RZ, R7.reuse ;  /* 0x000000ffff057224 */ /* 0x100fe200078e0007 */
[----:B------:R-:W-:Y:S01]  /*01b0*/  SHF.R.U32.HI R7, RZ, 0x1, R7 ;  /* 0x00000001ff077819 */ /* 0x000fe20000011607 */
[----:B------:R-:W-:Y:S03]  /*01c0*/  BSSY.RECONVERGENT B0, `(.L_x_44) ;  /* 0x000000b000007945 */ /* 0x000fe60003800200 */
[----:B------:R-:W-:-:S13]  /*01d0*/  ISETP.GE.U32.AND P0, PT, R6, R7, PT ;  /* 0x000000070600720c */ /* 0x000fda0003f06070 */
[----:B-1----:R-:W-:Y:S05]  /*01e0*/  @P0 BRA `(.L_x_45) ;  /* 0x0000000000200947 */ /* 0x002fea0003800000 */
[----:B------:R-:W-:Y:S01]  /*01f0*/  IMAD R2, R7, 0x4, R0 ;  /* 0x0000000407027824 */ /* 0x000fe200078e0200 */
[----:B------:R-:W-:Y:S05]  /*0200*/  LDS R3, [R0] ;  /* 0x0000000000037984 */ /* 0x000fea0000000800 */
[----:B------:R-:W1:Y:S02]  /*0210*/  LDS R2, [R2] ;  /* 0x0000000002027984 */ /* 0x000e640000000800 */
[----:B-1----:R-:W-:-:S13]  /*0220*/  FSETP.GT.AND P0, PT, R2, R3, PT ;  /* 0x000000030200720b */ /* 0x002fda0003f04000 */
[----:B------:R-:W-:Y:S01]  /*0230*/  @P0 IMAD R3, R7, 0x4, R4 ;  /* 0x0000000407030824 */ /* 0x000fe200078e0204 */
[----:B------:R-:W-:Y:S05]  /*0240*/  @P0 STS [R0], R2 ;  /* 0x0000000200000388 */ /* 0x000fea0000000800 */
[----:B------:R-:W1:Y:S04]  /*0250*/  @P0 LDS R3, [R3] ;  /* 0x0000000003030984 */ /* 0x000e680000000800 */
[----:B-1----:R1:W-:Y:S02]  /*0260*/  @P0 STS [R4], R3 ;  /* 0x0000000304000388 */ /* 0x0023e40000000800 */
.L_x_45:
[----:B------:R-:W-:Y:S05]  /*0270*/  BSYNC.RECONVERGENT B0 ;  /* 0x0000000000007941 */ /* 0x000fea0003800200 */
.L_x_44:
[----:B------:R-:W-:Y:S01]  /*0280*/  BAR.SYNC.DEFER_BLOCKING 0x0 ;  /* 0x0000000000007b1d */ /* 0x000fe20000010000 */
[----:B------:R-:W-:-:S13]  /*0290*/  ISETP.GT.U32.AND P0, PT, R5, 0x3, PT ;  /* 0x000000030500780c */ /* 0x000fda0003f04070 */
[----:B------:R-:W-:Y:S05]  /*02a0*/  @P0 BRA `(.L_x_46) ;  /* 0xfffffffc00bc0947 */ /* 0x000fea000383ffff */
.L_x_43:
[----:B------:R-:W-:-:S13]  /*02b0*/  ISETP.NE.AND P0, PT, R6, RZ, PT ;  /* 0x000000ff0600720c */ /* 0x000fda0003f05270 */
[----:B------:R-:W-:Y:S05]  /*02c0*/  @P0 EXIT ;  /* 0x000000000000094d */ /* 0x000fea0003800000 */
[----:B------:R-:W2:Y:S01]  /*02d0*/  S2UR UR5, SR_CgaCtaId ;  /* 0x00000000000579c3 */ /* 0x000ea20000008800 */
[----:B------:R-:W-:-:S07]  /*02e0*/  UMOV UR4, 0x400 ;  /* 0x0000040000047882 */ /* 0x000fce0000000000 */
[----:B-1----:R-:W1:Y:S01]  /*02f0*/  LDC.64 R2, c[0x0][0x380] ;  /* 0x0000e000ff027b82 */ /* 0x002e620000000a00 */
[----:B--2---:R-:W-:-:S09]  /*0300*/  ULEA UR4, UR5, UR4, 0x18 ;  /* 0x0000000405047291 */ /* 0x004fd2000f8ec0ff */
[----:B------:R-:W1:Y:S04]  /*0310*/  LDS R5, [UR4+0x400] ;  /* 0x00040004ff057984 */ /* 0x000e680008000800 */
[----:B-1----:R-:W-:Y:S01]  /*0320*/  STG.E desc[UR8][R2.64], R5 ;  /* 0x0000000502007986 */ /* 0x002fe2000c101908 */
[----:B------:R-:W-:Y:S05]  /*0330*/  EXIT ;  /* 0x000000000000794d */ /* 0x000fea0003800000 */
.L_x_47:
        /* <DEDUP_REMOVED lines=12> */
.L_x_123:


//--------------------- .text._Z19mse_gradient_kernelPfPKfS1_i --------------------------
	.section	.text._Z19mse_gradient_kernelPfPKfS1_i,"ax",@progbits
	.align	128
        .global         _Z19mse_gradient_kernelPfPKfS1_i
        .type           _Z19mse_gradient_kernelPfPKfS1_i,@function
        .size           _Z19mse_gradient_kernelPfPKfS1_i,(.L_x_116 - _Z19mse_gradient_kernelPfPKfS1_i)
        .other          _Z19mse_gradient_kernelPfPKfS1_i,@"STO_CUDA_ENTRY STV_DEFAULT"
_Z19mse_gradient_kernelPfPKfS1_i:
.text._Z19mse_gradient_kernelPfPKfS1_i:
[----:B------:R-:W-:Y:S01]  /*0000*/  LDC R1, c[0x0][0x37c] ;  /* 0x0000df00ff017b82 */ /* 0x000fe20000000800 */
[----:B------:R-:W0:Y:S07]  /*0010*/  S2R R3, SR_TID.X ;  /* 0x0000000000037919 */ /* 0x000e2e0000002100 */
[----:B------:R-:W0:Y:S01]  /*0020*/  S2UR UR4, SR_CTAID.X ;  /* 0x00000000000479c3 */ /* 0x000e220000002500 */
[----:B------:R-:W1:Y:S07]  /*0030*/  LDCU UR6, c[0x0][0x398] ;  /* 0x00007300ff0677ac */ /* 0x000e6e0008000800 */
[----:B------:R-:W0:Y:S02]  /*0040*/  LDC R2, c[0x0][0x360] ;  /* 0x0000d800ff027b82 */ /* 0x000e240000000800 */
[----:B0-----:R-:W-:-:S05]  /*0050*/  IMAD R2, R2, UR4, R3 ;  /* 0x0000000402027c24 */ /* 0x001fca000f8e0203 */
[----:B-1----:R-:W-:-:S13]  /*0060*/  ISETP.GE.AND P0, PT, R2, UR6, PT ;  /* 0x0000000602007c0c */ /* 0x002fda000bf06270 */
[----:B------:R-:W-:Y:S05]  /*0070*/  @P0 EXIT ;  /* 0x000000000000094d */ /* 0x000fea0003800000 */
[----:B------:R-:W0:Y:S01]  /*0080*/  LDC.64 R4, c[0x0][0x388] ;  /* 0x0000e200ff047b82 */ /* 0x000e220000000a00 */
[----:B------:R-:W1:Y:S07]  /*0090*/  LDCU.64 UR4, c[0x0][0x358] ;  /* 0x00006b00ff0477ac */ /* 0x000e6e0008000a00 */
[----:B------:R-:W2:Y:S01]  /*00a0*/  LDC.64 R6, c[0x0][0x390] ;  /* 0x0000e400ff067b82 */ /* 0x000ea20000000a00 */
[----:B0-----:R-:W-:-:S06]  /*00b0*/  IMAD.WIDE R4, R2, 0x4, R4 ;  /* 0x0000000402047825 */ /* 0x001fcc00078e0204 */
[----:B-1----:R-:W3:Y:S01]  /*00c0*/  LDG.E R4, desc[UR4][R4.64] ;  /* 0x0000000404047981 */ /* 0x002ee2000c1e1900 */
[----:B--2---:R-:W-:-:S06]  /*00d0*/  IMAD.WIDE R6, R2, 0x4, R6 ;  /* 0x0000000402067825 */ /* 0x004fcc00078e0206 */
[----:B------:R-:W3:Y:S01]  /*00e0*/  LDG.E R7, desc[UR4][R6.64] ;  /* 0x0000000406077981 */ /* 0x000ee2000c1e1900 */
[----:B------:R-:W-:-:S04]  /*00f0*/  I2FP.F32.S32 R3, UR6 ;  /* 0x0000000600037c45 */ /* 0x000fc80008201400 */
[----:B------:R-:W0:Y:S01]  /*0100*/  MUFU.RCP R8, R3 ;  /* 0x0000000300087308 */ /* 0x000e220000001000 */
[----:B------:R-:W-:Y:S01]  /*0110*/  BSSY.RECONVERGENT B0, `(.L_x_48) ;  /* 0x000000d000007945 */ /* 0x000fe20003800200 */
[----:B0-----:R-:W-:-:S04]  /*0120*/  FFMA R9, -R3, R8, 1 ;  /* 0x3f80000003097423 */ /* 0x001fc80000000108 */
[----:B------:R-:W-:Y:S01]  /*0130*/  FFMA R9, R8, R9, R8 ;  /* 0x0000000908097223 */ /* 0x000fe20000000008 */
[----:B---3--:R-:W-:-:S04]  /*0140*/  FADD R0, R4, -R7 ;  /* 0x8000000704007221 */ /* 0x008fc80000000000 */
[----:B------:R-:W-:-:S04]  /*0150*/  FADD R0, R0, R0 ;  /* 0x0000000000007221 */ /* 0x000fc80000000000 */
[----:B------:R-:W0:Y:S01]  /*0160*/  FCHK P0, R0, R3 ;  /* 0x0000000300007302 */ /* 0x000e220000000000 */
[----:B------:R-:W-:-:S04]  /*0170*/  FFMA R8, R0, R9, RZ ;  /* 0x0000000900087223 */ /* 0x000fc800000000ff */
[----:B------:R-:W-:-:S04]  /*0180*/  FFMA R10, -R3, R8, R0 ;  /* 0x00000008030a7223 */ /* 0x000fc80000000100 */
[----:B------:R-:W-:Y:S01]  /*0190*/  FFMA R9, R9, R10, R8 ;  /* 0x0000000a09097223 */ /* 0x000fe20000000008 */
[----:B0-----:R-:W-:Y:S06]  /*01a0*/  @!P0 BRA `(.L_x_49) ;  /* 0x00000000000c8947 */ /* 0x001fec0003800000 */
[----:B------:R-:W-:-:S07]  /*01b0*/  MOV R4, 0x1d0 ;  /* 0x000001d000047802 */ /* 0x000fce0000000f00 */
[----:B------:R-:W-:Y:S05]  /*01c0*/  CALL.REL.NOINC `($__internal_2_$__cuda_sm3x_div_rn_noftz_f32_slowpath) ;  /* 0x0000000000187944 */ /* 0x000fea0003c00000 */
[----:B------:R-:W-:-:S07]  /*01d0*/  IMAD.MOV.U32 R9, RZ, RZ, R0 ;  /* 0x000000ffff097224 */ /* 0x000fce00078e0000 */
.L_x_49:
[----:B------:R-:W-:Y:S05]  /*01e0*/  BSYNC.RECONVERGENT B0 ;  /* 0x0000000000007941 */ /* 0x000fea0003800200 */
.L_x_48:
[----:B------:R-:W0:Y:S02]  /*01f0*/  LDC.64 R4, c[0x0][0x380] ;  /* 0x0000e000ff047b82 */ /* 0x000e240000000a00 */
[----:B0-----:R-:W-:-:S05]  /*0200*/  IMAD.WIDE R2, R2, 0x4, R4 ;  /* 0x0000000402027825 */ /* 0x001fca00078e0204 */
[----:B------:R-:W-:Y:S01]  /*0210*/  STG.E desc[UR4][R2.64], R9 ;  /* 0x0000000902007986 */ /* 0x000fe2000c101904 */
[----:B------:R-:W-:Y:S05]  /*0220*/  EXIT ;  /* 0x000000000000794d */ /* 0x000fea0003800000 */
        .weak           $__internal_2_$__cuda_sm3x_div_rn_noftz_f32_slowpath
        .type           $__internal_2_$__cuda_sm3x_div_rn_noftz_f32_slowpath,@function
        .size           $__internal_2_$__cuda_sm3x_div_rn_noftz_f32_slowpath,(.L_x_116 - $__internal_2_$__cuda_sm3x_div_rn_noftz_f32_slowpath)
$__internal_2_$__cuda_sm3x_div_rn_noftz_f32_slowpath:
[--C-:B------:R-:W-:Y:S01]  /*0230*/  SHF.R.U32.HI R6, RZ, 0x17, R3.reuse ;  /* 0x00000017ff067819 */ /* 0x100fe20000011603 */
[----:B------:R-:W-:Y:S01]  /*0240*/  BSSY.RECONVERGENT B1, `(.L_x_50) ;  /* 0x0000064000017945 */ /* 0x000fe20003800200 */
[--C-:B------:R-:W-:Y:S01]  /*0250*/  SHF.R.U32.HI R5, RZ, 0x17, R0.reuse ;  /* 0x00000017ff057819 */ /* 0x100fe20000011600 */
[----:B------:R-:W-:Y:S01]  /*0260*/  IMAD.MOV.U32 R7, RZ, RZ, R0 ;  /* 0x000000ffff077224 */ /* 0x000fe200078e0000 */
[----:B------:R-:W-:Y:S01]  /*0270*/  LOP3.LUT R6, R6, 0xff, RZ, 0xc0, !PT ;  /* 0x000000ff06067812 */ /* 0x000fe200078ec0ff */
[----:B------:R-:W-:Y:S01]  /*0280*/  IMAD.MOV.U32 R8, RZ, RZ, R3 ;  /* 0x000000ffff087224 */ /* 0x000fe200078e0003 */
[----:B------:R-:W-:-:S03]  /*0290*/  LOP3.LUT R5, R5, 0xff, RZ, 0xc0, !PT ;  /* 0x000000ff05057812 */ /* 0x000fc600078ec0ff */
[----:B------:R-:W-:Y:S02]  /*02a0*/  VIADD R11, R6, 0xffffffff ;  /* 0xffffffff060b7836 */ /* 0x000fe40000000000 */
[----:B------:R-:W-:-:S03]  /*02b0*/  VIADD R10, R5, 0xffffffff ;  /* 0xffffffff050a7836 */ /* 0x000fc60000000000 */
[----:B------:R-:W-:-:S04]  /*02c0*/  ISETP.GT.U32.AND P0, PT, R11, 0xfd, PT ;  /* 0x000000fd0b00780c */ /* 0x000fc80003f04070 */
[----:B------:R-:W-:-:S13]  /*02d0*/  ISETP.GT.U32.OR P0, PT, R10, 0xfd, P0 ;  /* 0x000000fd0a00780c */ /* 0x000fda0000704470 */
[----:B------:R-:W-:Y:S01]  /*02e0*/  @!P0 IMAD.MOV.U32 R9, RZ, RZ, RZ ;  /* 0x000000ffff098224 */ /* 0x000fe200078e00ff */
[----:B------:R-:W-:Y:S06]  /*02f0*/  @!P0 BRA `(.L_x_51) ;  /* 0x00000000005c8947 */ /* 0x000fec0003800000 */
[----:B------:R-:W-:Y:S02]  /*0300*/  FSETP.GTU.FTZ.AND P0, PT, |R0|, +INF , PT ;  /* 0x7f8000000000780b */ /* 0x000fe40003f1c200 */
[----:B------:R-:W-:-:S04]  /*0310*/  FSETP.GTU.FTZ.AND P1, PT, |R3|, +INF , PT ;  /* 0x7f8000000300780b */ /* 0x000fc80003f3c200 */
[----:B------:R-:W-:-:S13]  /*0320*/  PLOP3.LUT P0, PT, P0, P1, PT, 0xf8, 0x8f ;  /* 0x00000000008f781c */ /* 0x000fda0000703f70 */
[----:B------:R-:W-:Y:S05]  /*0330*/  @P0 BRA `(.L_x_52) ;  /* 0x00000004004c0947 */ /* 0x000fea0003800000 */
[----:B------:R-:W-:-:S13]  /*0340*/  LOP3.LUT P0, RZ, R8, 0x7fffffff, R7, 0xc8, !PT ;  /* 0x7fffffff08ff7812 */ /* 0x000fda000780c807 */
[----:B------:R-:W-:Y:S05]  /*0350*/  @!P0 BRA `(.L_x_53) ;  /* 0x00000004003c8947 */ /* 0x000fea0003800000 */
[C---:B------:R-:W-:Y:S02]  /*0360*/  FSETP.NEU.FTZ.AND P2, PT, |R0|.reuse, +INF , PT ;  /* 0x7f8000000000780b */ /* 0x040fe40003f5d200 */
[----:B------:R-:W-:Y:S02]  /*0370*/  FSETP.NEU.FTZ.AND P1, PT, |R3|, +INF , PT ;  /* 0x7f8000000300780b */ /* 0x000fe40003f3d200 */
[----:B------:R-:W-:-:S11]  /*0380*/  FSETP.NEU.FTZ.AND P0, PT, |R0|, +INF , PT ;  /* 0x7f8000000000780b */ /* 0x000fd60003f1d200 */
[----:B------:R-:W-:Y:S05]  /*0390*/  @!P1 BRA !P2, `(.L_x_53) ;  /* 0x00000004002c9947 */ /* 0x000fea0005000000 */
[----:B------:R-:W-:-:S04]  /*03a0*/  LOP3.LUT P2, RZ, R7, 0x7fffffff, RZ, 0xc0, !PT ;  /* 0x7fffffff07ff7812 */ /* 0x000fc8000784c0ff */
[----:B------:R-:W-:-:S13]  /*03b0*/  PLOP3.LUT P1, PT, P1, P2, PT, 0x2f, 0xf2 ;  /* 0x0000000000f2781c */ /* 0x000fda0000f24577 */
[----:B------:R-:W-:Y:S05]  /*03c0*/  @P1 BRA `(.L_x_54) ;  /* 0x0000000400181947 */ /* 0x000fea0003800000 */
[----:B------:R-:W-:-:S04]  /*03d0*/  LOP3.LUT P1, RZ, R8, 0x7fffffff, RZ, 0xc0, !PT ;  /* 0x7fffffff08ff7812 */ /* 0x000fc8000782c0ff */
[----:B------:R-:W-:-:S13]  /*03e0*/  PLOP3.LUT P0, PT, P0, P1, PT, 0x2f, 0xf2 ;  /* 0x0000000000f2781c */ /* 0x000fda0000702577 */
[----:B------:R-:W-:Y:S05]  /*03f0*/  @P0 BRA `(.L_x_55) ;  /* 0x0000000400000947 */ /* 0x000fea0003800000 */
[----:B------:R-:W-:Y:S02]  /*0400*/  ISETP.GE.AND P0, PT, R10, RZ, PT ;  /* 0x000000ff0a00720c */ /* 0x000fe40003f06270 */
[----:B------:R-:W-:-:S11]  /*0410*/  ISETP.GE.AND P1, PT, R11, RZ, PT ;  /* 0x000000ff0b00720c */ /* 0x000fd60003f26270 */
[----:B------:R-:W-:Y:S02]  /*0420*/  @P0 IMAD.MOV.U32 R9, RZ, RZ, RZ ;  /* 0x000000ffff090224 */ /* 0x000fe400078e00ff */
[----:B------:R-:W-:Y:S01]  /*0430*/  @!P0 FFMA R7, R0, 1.84467440737095516160e+19, RZ ;  /* 0x5f80000000078823 */ /* 0x000fe200000000ff */
[----:B------:R-:W-:Y:S02]  /*0440*/  @!P0 IMAD.MOV.U32 R9, RZ, RZ, -0x40 ;  /* 0xffffffc0ff098424 */ /* 0x000fe400078e00ff */
[----:B------:R-:W-:Y:S02]  /*0450*/  @!P1 FFMA R8, R3, 1.84467440737095516160e+19, RZ ;  /* 0x5f80000003089823 */ /* 0x000fe400000000ff */
[----:B------:R-:W-:-:S07]  /*0460*/  @!P1 VIADD R9, R9, 0x40 ;  /* 0x0000004009099836 */ /* 0x000fce0000000000 */
.L_x_51:
[----:B------:R-:W-:Y:S01]  /*0470*/  LEA R3, R6, 0xc0800000, 0x17 ;  /* 0xc080000006037811 */ /* 0x000fe200078eb8ff */
[----:B------:R-:W-:Y:S01]  /*0480*/  VIADD R5, R5, 0xffffff81 ;  /* 0xffffff8105057836 */ /* 0x000fe20000000000 */
[----:B------:R-:W-:Y:S03]  /*0490*/  BSSY.RECONVERGENT B2, `(.L_x_56) ;  /* 0x0000035000027945 */ /* 0x000fe60003800200 */
[----:B------:R-:W-:Y:S01]  /*04a0*/  IMAD.IADD R3, R8, 0x1, -R3 ;  /* 0x0000000108037824 */ /* 0x000fe200078e0a03 */
[C---:B------:R-:W-:Y:S01]  /*04b0*/  IADD3 R6, PT, PT, R5.reuse, 0x7f, -R6 ;  /* 0x0000007f05067810 */ /* 0x040fe20007ffe806 */
[----:B------:R-:W-:Y:S02]  /*04c0*/  IMAD R0, R5, -0x800000, R7 ;  /* 0xff80000005007824 */ /* 0x000fe400078e0207 */
[----:B------:R-:W0:Y:S01]  /*04d0*/  MUFU.RCP R8, R3 ;  /* 0x0000000300087308 */ /* 0x000e220000001000 */
[----:B------:R-:W-:Y:S01]  /*04e0*/  FADD.FTZ R11, -R3, -RZ ;  /* 0x800000ff030b7221 */ /* 0x000fe20000010100 */
[----:B------:R-:W-:-:S03]  /*04f0*/  IMAD.IADD R6, R6, 0x1, R9 ;  /* 0x0000000106067824 */ /* 0x000fc600078e0209 */
[----:B0-----:R-:W-:-:S04]  /*0500*/  FFMA R13, R8, R11, 1 ;  /* 0x3f800000080d7423 */ /* 0x001fc8000000000b */
[----:B------:R-:W-:-:S04]  /*0510*/  FFMA R10, R8, R13, R8 ;  /* 0x0000000d080a7223 */ /* 0x000fc80000000008 */
[----:B------:R-:W-:-:S04]  /*0520*/  FFMA R7, R0, R10, RZ ;  /* 0x0000000a00077223 */ /* 0x000fc800000000ff */
[----:B------:R-:W-:-:S04]  /*0530*/  FFMA R8, R11, R7, R0 ;  /* 0x000000070b087223 */ /* 0x000fc80000000000 */
[----:B------:R-:W-:-:S04]  /*0540*/  FFMA R7, R10, R8, R7 ;  /* 0x000000080a077223 */ /* 0x000fc80000000007 */
[----:B------:R-:W-:-:S04]  /*0550*/  FFMA R8, R11, R7, R0 ;  /* 0x000000070b087223 */ /* 0x000fc80000000000 */
        /* <DEDUP_REMOVED lines=14> */
[CCC-:B------:R-:W-:Y:S01]  /*0640*/  FFMA.RZ R3, R10.reuse, R8.reuse, R7.reuse ;  /* 0x000000080a037223 */ /* 0x1c0fe2000000c007 */
[CCC-:B------:R-:W-:Y:S01]  /*0650*/  FFMA.RM R6, R10.reuse, R8.reuse, R7.reuse ;  /* 0x000000080a067223 */ /* 0x1c0fe20000004007 */
[C---:B------:R-:W-:Y:S02]  /*0660*/  ISETP.NE.AND P2, PT, R9.reuse, RZ, PT ;  /* 0x000000ff0900720c */ /* 0x040fe40003f45270 */
[----:B------:R-:W-:Y:S02]  /*0670*/  ISETP.NE.AND P1, PT, R9, RZ, PT ;  /* 0x000000ff0900720c */ /* 0x000fe40003f25270 */
[----:B------:R-:W-:Y:S01]  /*0680*/  LOP3.LUT R5, R3, 0x7fffff, RZ, 0xc0, !PT ;  /* 0x007fffff03057812 */ /* 0x000fe200078ec0ff */
[----:B------:R-:W-:Y:S01]  /*0690*/  FFMA.RP R3, R10, R8, R7 ;  /* 0x000000080a037223 */ /* 0x000fe20000008007 */
[----:B------:R-:W-:Y:S02]  /*06a0*/  VIADD R8, R9, 0x20 ;  /* 0x0000002009087836 */ /* 0x000fe40000000000 */
[----:B------:R-:W-:Y:S01]  /*06b0*/  LOP3.LUT R5, R5, 0x800000, RZ, 0xfc, !PT ;  /* 0x0080000005057812 */ /* 0x000fe200078efcff */
[----:B------:R-:W-:Y:S01]  /*06c0*/  IMAD.MOV R7, RZ, RZ, -R9 ;  /* 0x000000ffff077224 */ /* 0x000fe200078e0a09 */
[----:B------:R-:W-:-:S02]  /*06d0*/  FSETP.NEU.FTZ.AND P0, PT, R3, R6, PT ;  /* 0x000000060300720b */ /* 0x000fc40003f1d000 */
[----:B------:R-:W-:Y:S02]  /*06e0*/  SHF.L.U32 R8, R5, R8, RZ ;  /* 0x0000000805087219 */ /* 0x000fe400000006ff */
[----:B------:R-:W-:Y:S02]  /*06f0*/  SEL R6, R7, RZ, P2 ;  /* 0x000000ff07067207 */ /* 0x000fe40001000000 */
[----:B------:R-:W-:Y:S02]  /*0700*/  ISETP.NE.AND P1, PT, R8, RZ, P1 ;  /* 0x000000ff0800720c */ /* 0x000fe40000f25270 */
[----:B------:R-:W-:Y:S02]  /*0710*/  SHF.R.U32.HI R6, RZ, R6, R5 ;  /* 0x00000006ff067219 */ /* 0x000fe40000011605 */
[----:B------:R-:W-:Y:S02]  /*0720*/  PLOP3.LUT P0, PT, P0, P1, PT, 0xf8, 0x8f ;  /* 0x00000000008f781c */ /* 0x000fe40000703f70 */
[----:B------:R-:W-:-:S02]  /*0730*/  SHF.R.U32.HI R8, RZ, 0x1, R6 ;  /* 0x00000001ff087819 */ /* 0x000fc40000011606 */
[----:B------:R-:W-:-:S04]  /*0740*/  SEL R3, RZ, 0x1, !P0 ;  /* 0x00000001ff037807 */ /* 0x000fc80004000000 */
[----:B------:R-:W-:-:S04]  /*0750*/  LOP3.LUT R3, R3, 0x1, R8, 0xf8, !PT ;  /* 0x0000000103037812 */ /* 0x000fc800078ef808 */
[----:B------:R-:W-:-:S05]  /*0760*/  LOP3.LUT R3, R3, R6, RZ, 0xc0, !PT ;  /* 0x0000000603037212 */ /* 0x000fca00078ec0ff */
[----:B------:R-:W-:-:S05]  /*0770*/  IMAD.IADD R3, R8, 0x1, R3 ;  /* 0x0000000108037824 */ /* 0x000fca00078e0203 */
[----:B------:R-:W-:Y:S01]  /*0780*/  LOP3.LUT R0, R3, R0, RZ, 0xfc, !PT ;  /* 0x0000000003007212 */ /* 0x000fe200078efcff */
[----:B------:R-:W-:Y:S06]  /*0790*/  BRA `(.L_x_59) ;  /* 0x0000000000107947 */ /* 0x000fec0003800000 */
.L_x_58:
[----:B------:R-:W-:-:S04]  /*07a0*/  LOP3.LUT R0, R0, 0x80000000, RZ, 0xc0, !PT ;  /* 0x8000000000007812 */ /* 0x000fc800078ec0ff */
[----:B------:R-:W-:Y:S01]  /*07b0*/  LOP3.LUT R0, R0, 0x7f800000, RZ, 0xfc, !PT ;  /* 0x7f80000000007812 */ /* 0x000fe200078efcff */
[----:B------:R-:W-:Y:S06]  /*07c0*/  BRA `(.L_x_59) ;  /* 0x0000000000047947 */ /* 0x000fec0003800000 */
.L_x_57:
[----:B------:R-:W-:-:S07]  /*07d0*/  IMAD R0, R6, 0x800000, R0 ;  /* 0x0080000006007824 */ /* 0x000fce00078e0200 */
.L_x_59:
[----:B------:R-:W-:Y:S05]  /*07e0*/  BSYNC.RECONVERGENT B2 ;  /* 0x0000000000027941 */ /* 0x000fea0003800200 */
.L_x_56:
[----:B------:R-:W-:Y:S05]  /*07f0*/  BRA `(.L_x_60) ;  /* 0x0000000000207947 */ /* 0x000fea0003800000 */
.L_x_55:
[----:B------:R-:W-:-:S04]  /*0800*/  LOP3.LUT R0, R8, 0x80000000, R7, 0x48, !PT ;  /* 0x8000000008007812 */ /* 0x000fc800078e4807 */
[----:B------:R-:W-:Y:S01]  /*0810*/  LOP3.LUT R0, R0, 0x7f800000, RZ, 0xfc, !PT ;  /* 0x7f80000000007812 */ /* 0x000fe200078efcff */
[----:B------:R-:W-:Y:S06]  /*0820*/  BRA `(.L_x_60) ;  /* 0x0000000000147947 */ /* 0x000fec0003800000 */
.L_x_54:
[----:B------:R-:W-:Y:S01]  /*0830*/  LOP3.LUT R0, R8, 0x80000000, R7, 0x48, !PT ;  /* 0x8000000008007812 */ /* 0x000fe200078e4807 */
[----:B------:R-:W-:Y:S06]  /*0840*/  BRA `(.L_x_60) ;  /* 0x00000000000c7947 */ /* 0x000fec0003800000 */
.L_x_53:
[----:B------:R-:W0:Y:S01]  /*0850*/  MUFU.RSQ R0, -QNAN ;  /* 0xffc0000000007908 */ /* 0x000e220000001400 */
[----:B------:R-:W-:Y:S05]  /*0860*/  BRA `(.L_x_60) ;  /* 0x0000000000047947 */ /* 0x000fea0003800000 */
.L_x_52:
[----:B------:R-:W-:-:S07]  /*0870*/  FADD.FTZ R0, R0, R3 ;  /* 0x0000000300007221 */ /* 0x000fce0000010000 */
.L_x_60:
[----:B------:R-:W-:Y:S05]  /*0880*/  BSYNC.RECONVERGENT B1 ;  /* 0x0000000000017941 */ /* 0x000fea0003800200 */
.L_x_50:
[----:B------:R-:W-:-:S04]  /*0890*/  IMAD.MOV.U32 R5, RZ, RZ, 0x0 ;  /* 0x00000000ff057424 */ /* 0x000fc800078e00ff */
[----:B0-----:R-:W-:Y:S05]  /*08a0*/  RET.REL.NODEC R4 `(_Z19mse_gradient_kernelPfPKfS1_i) ;  /* 0xfffffff404d47950 */ /* 0x001fea0003c3ffff */
.L_x_61:
        /* <DEDUP_REMOVED lines=13> */
.L_x_116:


//--------------------- .text._Z15mse_loss_kernelPfPKfS1_i --------------------------
	.section	.text._Z15mse_loss_kernelPfPKfS1_i,"ax",@progbits
	.align	128
        .global         _Z15mse_loss_kernelPfPKfS1_i
        .type           _Z15mse_loss_kernelPfPKfS1_i,@function
        .size           _Z15mse_loss_kernelPfPKfS1_i,(.L_x_117 - _Z15mse_loss_kernelPfPKfS1_i)
        .other          _Z15mse_loss_kernelPfPKfS1_i,@"STO_CUDA_ENTRY STV_DEFAULT"
_Z15mse_loss_kernelPfPKfS1_i:
.text._Z15mse_loss_kernelPfPKfS1_i:
[----:B------:R-:W-:Y:S01]  /*0000*/  LDC R1, c[0x0][0x37c] ;  /* 0x0000df00ff017b82 */ /* 0x000fe20000000800 */
[----:B------:R-:W0:Y:S07]  /*0010*/  S2R R9, SR_TID.X ;  /* 0x0000000000097919 */ /* 0x000e2e0000002100 */
[----:B------:R-:W0:Y:S01]  /*0020*/  S2UR UR4, SR_CTAID.X ;  /* 0x00000000000479c3 */ /* 0x000e220000002500 */
[----:B------:R-:W1:Y:S01]  /*0030*/  LDCU UR5, c[0x0][0x398] ;  /* 0x00007300ff0577ac */ /* 0x000e620008000800 */
[----:B------:R-:W2:Y:S06]  /*0040*/  LDCU.64 UR6, c[0x0][0x358] ;  /* 0x00006b00ff0677ac */ /* 0x000eac0008000a00 */
[----:B------:R-:W0:Y:S02]  /*0050*/  LDC R0, c[0x0][0x360] ;  /* 0x0000d800ff007b82 */ /* 0x000e240000000800 */
[----:B0-----:R-:W-:-:S05]  /*0060*/  IMAD R7, R0, UR4, R9 ;  /* 0x0000000400077c24 */ /* 0x001fca000f8e0209 */
[----:B-1----:R-:W-:-:S13]  /*0070*/  ISETP.GE.AND P0, PT, R7, UR5, PT ;  /* 0x0000000507007c0c */ /* 0x002fda000bf06270 */
[----:B------:R-:W0:Y:S08]  /*0080*/  @!P0 LDC.64 R2, c[0x0][0x388] ;  /* 0x0000e200ff028b82 */ /* 0x000e300000000a00 */
[----:B------:R-:W1:Y:S01]  /*0090*/  @!P0 LDC.64 R4, c[0x0][0x390] ;  /* 0x0000e400ff048b82 */ /* 0x000e620000000a00 */
[----:B0-----:R-:W-:-:S06]  /*00a0*/  @!P0 IMAD.WIDE R2, R7, 0x4, R2 ;  /* 0x0000000407028825 */ /* 0x001fcc00078e0202 */
[----:B--2---:R-:W2:Y:S01]  /*00b0*/  @!P0 LDG.E R2, desc[UR6][R2.64] ;  /* 0x0000000602028981 */ /* 0x004ea2000c1e1900 */
[----:B-1----:R-:W-:-:S06]  /*00c0*/  @!P0 IMAD.WIDE R4, R7, 0x4, R4 ;  /* 0x0000000407048825 */ /* 0x002fcc00078e0204 */
[----:B------:R-:W2:Y:S01]  /*00d0*/  @!P0 LDG.E R5, desc[UR6][R4.64] ;  /* 0x0000000604058981 */ /* 0x000ea2000c1e1900 */
[----:B------:R-:W0:Y:S01]  /*00e0*/  S2UR UR5, SR_CgaCtaId ;  /* 0x00000000000579c3 */ /* 0x000e220000008800 */
[----:B------:R-:W-:Y:S01]  /*00f0*/  UMOV UR4, 0x400 ;  /* 0x0000040000047882 */ /* 0x000fe20000000000 */
[----:B------:R-:W-:Y:S01]  /*0100*/  ISETP.GE.U32.AND P1, PT, R0, 0x2, PT ;  /* 0x000000020000780c */ /* 0x000fe20003f26070 */
[----:B------:R-:W-:Y:S01]  /*0110*/  IMAD.MOV.U32 R6, RZ, RZ, RZ ;  /* 0x000000ffff067224 */ /* 0x000fe200078e00ff */
[----:B0-----:R-:W-:Y:S01]  /*0120*/  ULEA UR4, UR5, UR4, 0x18 ;  /* 0x0000000405047291 */ /* 0x001fe2000f8ec0ff */
[----:B--2---:R-:W-:-:S04]  /*0130*/  @!P0 FADD R7, R2, -R5 ;  /* 0x8000000502078221 */ /* 0x004fc80000000000 */
[----:B------:R-:W-:Y:S01]  /*0140*/  @!P0 FMUL R6, R7, R7 ;  /* 0x0000000707068220 */ /* 0x000fe20000400000 */
[----:B------:R-:W-:-:S05]  /*0150*/  LEA R7, R9, UR4, 0x2 ;  /* 0x0000000409077c11 */ /* 0x000fca000f8e10ff */
[----:B------:R0:W-:Y:S01]  /*0160*/  STS [R7], R6 ;  /* 0x0000000607007388 */ /* 0x0001e20000000800 */
[----:B------:R-:W-:Y:S01]  /*0170*/  BAR.SYNC.DEFER_BLOCKING 0x0 ;  /* 0x0000000000007b1d */ /* 0x000fe20000010000 */
[----:B------:R-:W-:-:S05]  /*0180*/  ISETP.NE.AND P0, PT, R9, RZ, PT ;  /* 0x000000ff0900720c */ /* 0x000fca0003f05270 */
[----:B------:R-:W-:Y:S08]  /*0190*/  @!P1 BRA `(.L_x_62) ;  /* 0x00000000002c9947 */ /* 0x000ff00003800000 */
.L_x_63:
[----:B0-----:R-:W-:-:S04]  /*01a0*/  SHF.R.U32.HI R6, RZ, 0x1, R0 ;  /* 0x00000001ff067819 */ /* 0x001fc80000011600 */
[----:B------:R-:W-:-:S13]  /*01b0*/  ISETP.GE.U32.AND P1, PT, R9, R6, PT ;  /* 0x000000060900720c */ /* 0x000fda0003f26070 */
[----:B------:R-:W-:Y:S01]  /*01c0*/  @!P1 IMAD R2, R6, 0x4, R7 ;  /* 0x0000000406029824 */ /* 0x000fe200078e0207 */
[----:B------:R-:W-:Y:S05]  /*01d0*/  @!P1 LDS R3, [R7] ;  /* 0x0000000007039984 */ /* 0x000fea0000000800 */
[----:B------:R-:W0:Y:S02]  /*01e0*/  @!P1 LDS R2, [R2] ;  /* 0x0000000002029984 */ /* 0x000e240000000800 */
[----:B0-----:R-:W-:-:S05]  /*01f0*/  @!P1 FADD R4, R2, R3 ;  /* 0x0000000302049221 */ /* 0x001fca0000000000 */
[----:B------:R1:W-:Y:S01]  /*0200*/  @!P1 STS [R7], R4 ;  /* 0x0000000407009388 */ /* 0x0003e20000000800 */
[----:B------:R-:W-:Y:S01]  /*0210*/  BAR.SYNC.DEFER_BLOCKING 0x0 ;  /* 0x0000000000007b1d */ /* 0x000fe20000010000 */
[----:B------:R-:W-:Y:S01]  /*0220*/  ISETP.GT.U32.AND P1, PT, R0, 0x3, PT ;  /* 0x000000030000780c */ /* 0x000fe20003f24070 */
[----:B------:R-:W-:-:S12]  /*0230*/  IMAD.MOV.U32 R0, RZ, RZ, R6 ;  /* 0x000000ffff007224 */ /* 0x000fd800078e0006 */
[----:B-1----:R-:W-:Y:S05]  /*0240*/  @P1 BRA `(.L_x_63) ;  /* 0xfffffffc00d41947 */ /* 0x002fea000383ffff */
.L_x_62:
[----:B------:R-:W-:Y:S05]  /*0250*/  @P0 EXIT ;  /* 0x000000000000094d */ /* 0x000fea0003800000 */
[----:B------:R-:W1:Y:S01]  /*0260*/  S2UR UR5, SR_CgaCtaId ;  /* 0x00000000000579c3 */ /* 0x000e620000008800 */
[----:B------:R-:W-:Y:S02]  /*0270*/  UMOV UR4, 0x400 ;  /* 0x0000040000047882 */ /* 0x000fe40000000000 */
[----:B-1----:R-:W-:Y:S01]  /*0280*/  ULEA UR4, UR5, UR4, 0x18 ;  /* 0x0000000405047291 */ /* 0x002fe2000f8ec0ff */
[----:B------:R-:W1:Y:S08]  /*0290*/  LDCU UR5, c[0x0][0x398] ;  /* 0x00007300ff0577ac */ /* 0x000e700008000800 */
[----:B------:R-:W2:Y:S01]  /*02a0*/  LDS R0, [UR4] ;  /* 0x00000004ff007984 */ /* 0x000ea20008000800 */
[----:B-1----:R-:W-:-:S04]  /*02b0*/  I2FP.F32.S32 R3, UR5 ;  /* 0x0000000500037c45 */ /* 0x002fc80008201400 */
[----:B------:R-:W1:Y:S02]  /*02c0*/  MUFU.RCP R2, R3 ;  /* 0x0000000300027308 */ /* 0x000e640000001000 */
[----:B-1----:R-:W-:-:S04]  /*02d0*/  FFMA R5, -R3, R2, 1 ;  /* 0x3f80000003057423 */ /* 0x002fc80000000102 */
[----:B------:R-:W-:Y:S02]  /*02e0*/  FFMA R5, R2, R5, R2 ;  /* 0x0000000502057223 */ /* 0x000fe40000000002 */
[----:B--2---:R-:W1:Y:S02]  /*02f0*/  FCHK P0, R0, R3 ;  /* 0x0000000300007302 */ /* 0x004e640000000000 */
[----:B------:R-:W-:-:S04]  /*0300*/  FFMA R2, R0, R5, RZ ;  /* 0x0000000500027223 */ /* 0x000fc800000000ff */
[----:B------:R-:W-:-:S04]  /*0310*/  FFMA R4, -R3, R2, R0 ;  /* 0x0000000203047223 */ /* 0x000fc80000000100 */
[----:B------:R-:W-:Y:S01]  /*0320*/  FFMA R5, R5, R4, R2 ;  /* 0x0000000405057223 */ /* 0x000fe20000000002 */
[----:B-1----:R-:W-:Y:S06]  /*0330*/  @!P0 BRA `(.L_x_64) ;  /* 0x0000000000088947 */ /* 0x002fec0003800000 */
[----:B------:R-:W-:-:S07]  /*0340*/  MOV R2, 0x360 ;  /* 0x0000036000027802 */ /* 0x000fce0000000f00 */
[----:B0-----:R-:W-:Y:S05]  /*0350*/  CALL.REL.NOINC `($__internal_3_$__cuda_sm3x_div_rn_noftz_f32_slowpath) ;  /* 0x00000000000c7944 */ /* 0x001fea0003c00000 */
.L_x_64:
[----:B------:R-:W1:Y:S02]  /*0360*/  LDC.64 R2, c[0x0][0x380] ;  /* 0x0000e000ff027b82 */ /* 0x000e640000000a00 */
[----:B-1----:R-:W-:Y:S01]  /*0370*/  REDG.E.ADD.F32.FTZ.RN.STRONG.GPU desc[UR6][R2.64], R5 ;  /* 0x00000005020079a6 */ /* 0x002fe2000c12f306 */
[----:B------:R-:W-:Y:S05]  /*0380*/  EXIT ;  /* 0x000000000000794d */ /* 0x000fea0003800000 */
        .weak           $__internal_3_$__cuda_sm3x_div_rn_noftz_f32_slowpath
        .type           $__internal_3_$__cuda_sm3x_div_rn_noftz_f32_slowpath,@function
        .size           $__internal_3_$__cuda_sm3x_div_rn_noftz_f32_slowpath,(.L_x_117 - $__internal_3_$__cuda_sm3x_div_rn_noftz_f32_slowpath)
$__internal_3_$__cuda_sm3x_div_rn_noftz_f32_slowpath:
[--C-:B------:R-:W-:Y:S01]  /*0390*/  SHF.R.U32.HI R5, RZ, 0x17, R3.reuse ;  /* 0x00000017ff057819 */ /* 0x100fe20000011603 */
[--C-:B------:R-:W-:Y:S01]  /*03a0*/  IMAD.MOV.U32 R6, RZ, RZ, R0.reuse ;  /* 0x000000ffff067224 */ /* 0x100fe200078e0000 */
[----:B------:R-:W-:Y:S01]  /*03b0*/  SHF.R.U32.HI R4, RZ, 0x17, R0 ;  /* 0x00000017ff047819 */ /* 0x000fe20000011600 */
[----:B------:R-:W-:Y:S01]  /*03c0*/  IMAD.MOV.U32 R7, RZ, RZ, R3 ;  /* 0x000000ffff077224 */ /* 0x000fe200078e0003 */
[----:B------:R-:W-:Y:S02]  /*03d0*/  LOP3.LUT R5, R5, 0xff, RZ, 0xc0, !PT ;  /* 0x000000ff05057812 */ /* 0x000fe400078ec0ff */
        /* <DEDUP_REMOVED lines=30> */
.L_x_65:
[----:B------:R-:W-:Y:S01]  /*05c0*/  LEA R0, R5, 0xc0800000, 0x17 ;  /* 0xc080000005007811 */ /* 0x000fe200078eb8ff */
[----:B------:R-:W-:-:S04]  /*05d0*/  VIADD R4, R4, 0xffffff81 ;  /* 0xffffff8104047836 */ /* 0x000fc80000000000 */
        /* <DEDUP_REMOVED lines=26> */
[-CC-:B------:R-:W-:Y:S01]  /*0780*/  FFMA.RZ R0, R10, R6.reuse, R11.reuse ;  /* 0x000000060a007223 */ /* 0x180fe2000000c00b */
[----:B------:R-:W-:Y:S02]  /*0790*/  VIADD R7, R8, 0x20 ;  /* 0x0000002008077836 */ /* 0x000fe40000000000 */
[-CC-:B------:R-:W-:Y:S01]  /*07a0*/  FFMA.RM R5, R10, R6.reuse, R11.reuse ;  /* 0x000000060a057223 */ /* 0x180fe2000000400b */
[----:B------:R-:W-:Y:S02]  /*07b0*/  ISETP.NE.AND P2, PT, R8, RZ, PT ;  /* 0x000000ff0800720c */ /* 0x000fe40003f45270 */
[----:B------:R-:W-:Y:S01]  /*07c0*/  LOP3.LUT R4, R0, 0x7fffff, RZ, 0xc0, !PT ;  /* 0x007fffff00047812 */ /* 0x000fe200078ec0ff */
[----:B------:R-:W-:Y:S01]  /*07d0*/  FFMA.RP R0, R10, R6, R11 ;  /* 0x000000060a007223 */ /* 0x000fe2000000800b */
[----:B------:R-:W-:Y:S01]  /*07e0*/  IMAD.MOV R6, RZ, RZ, -R8 ;  /* 0x000000ffff067224 */ /* 0x000fe200078e0a08 */
[----:B------:R-:W-:Y:S02]  /*07f0*/  ISETP.NE.AND P1, PT, R8, RZ, PT ;  /* 0x000000ff0800720c */ /* 0x000fe40003f25270 */
[----:B------:R-:W-:-:S02]  /*0800*/  LOP3.LUT R4, R4, 0x800000, RZ, 0xfc, !PT ;  /* 0x0080000004047812 */ /* 0x000fc400078efcff */
        /* <DEDUP_REMOVED lines=13> */
.L_x_71:
[----:B------:R-:W-:-:S04]  /*08e0*/  LOP3.LUT R3, R3, 0x80000000, RZ, 0xc0, !PT ;  /* 0x8000000003037812 */ /* 0x000fc800078ec0ff */
[----:B------:R-:W-:Y:S01]  /*08f0*/  LOP3.LUT R3, R3, 0x7f800000, RZ, 0xfc, !PT ;  /* 0x7f80000003037812 */ /* 0x000fe200078efcff */
[----:B------:R-:W-:Y:S06]  /*0900*/  BRA `(.L_x_72) ;  /* 0x0000000000287947 */ /* 0x000fec0003800000 */
.L_x_70:
[----:B------:R-:W-:Y:S01]  /*0910*/  IMAD R3, R5, 0x800000, R3 ;  /* 0x0080000005037824 */ /* 0x000fe200078e0203 */
[----:B------:R-:W-:Y:S06]  /*0920*/  BRA `(.L_x_72) ;  /* 0x0000000000207947 */ /* 0x000fec0003800000 */
.L_x_69:
[----:B------:R-:W-:-:S04]  /*0930*/  LOP3.LUT R3, R7, 0x80000000, R6, 0x48, !PT ;  /* 0x8000000007037812 */ /* 0x000fc800078e4806 */
[----:B------:R-:W-:Y:S01]  /*0940*/  LOP3.LUT R3, R3, 0x7f800000, RZ, 0xfc, !PT ;  /* 0x7f80000003037812 */ /* 0x000fe200078efcff */
[----:B------:R-:W-:Y:S06]  /*0950*/  BRA `(.L_x_72) ;  /* 0x0000000000147947 */ /* 0x000fec0003800000 */
.L_x_68:
[----:B------:R-:W-:Y:S01]  /*0960*/  LOP3.LUT R3, R7, 0x80000000, R6, 0x48, !PT ;  /* 0x8000000007037812 */ /* 0x000fe200078e4806 */
[----:B------:R-:W-:Y:S06]  /*0970*/  BRA `(.L_x_72) ;  /* 0x00000000000c7947 */ /* 0x000fec0003800000 */
.L_x_67:
[----:B------:R-:W0:Y:S01]  /*0980*/  MUFU.RSQ R3, -QNAN ;  /* 0xffc0000000037908 */ /* 0x000e220000001400 */
[----:B------:R-:W-:Y:S05]  /*0990*/  BRA `(.L_x_72) ;  /* 0x0000000000047947 */ /* 0x000fea0003800000 */
.L_x_66:
[----:B------:R-:W-:-:S07]  /*09a0*/  FADD.FTZ R3, R0, R3 ;  /* 0x0000000300037221 */ /* 0x000fce0000010000 */
.L_x_72:
[----:B0-----:R-:W-:Y:S02]  /*09b0*/  IMAD.MOV.U32 R5, RZ, RZ, R3 ;  /* 0x000000ffff057224 */ /* 0x001fe400078e0003 */
[----:B------:R-:W-:-:S04]  /*09c0*/  IMAD.MOV.U32 R3, RZ, RZ, 0x0 ;  /* 0x00000000ff037424 */ /* 0x000fc800078e00ff */
[----:B------:R-:W-:Y:S05]  /*09d0*/  RET.REL.NODEC R2 `(_Z15mse_loss_kernelPfPKfS1_i) ;  /* 0xfffffff402887950 */ /* 0x000fea0003c3ffff */
.L_x_73:
        /* <DEDUP_REMOVED lines=10> */
.L_x_117:


//--------------------- .text._Z18soft_update_kernelPfPKffi --------------------------
	.section	.text._Z18soft_update_kernelPfPKffi,"ax",@progbits
	.align	128
        .global         _Z18soft_update_kernelPfPKffi
        .type           _Z18soft_update_kernelPfPKffi,@function
        .size           _Z18soft_update_kernelPfPKffi,(.L_x_126 - _Z18soft_update_kernelPfPKffi)
        .other          _Z18soft_update_kernelPfPKffi,@"STO_CUDA_ENTRY STV_DEFAULT"
_Z18soft_update_kernelPfPKffi:
.text._Z18soft_update_kernelPfPKffi:
        /* <DEDUP_REMOVED lines=10> */
[----:B------:R-:W2:Y:S08]  /*00a0*/  LDC.64 R2, c[0x0][0x388] ;  /* 0x0000e200ff027b82 */ /* 0x000eb00000000a00 */
[----:B------:R-:W3:Y:S01]  /*00b0*/  LDC R6, c[0x0][0x390] ;  /* 0x0000e400ff067b82 */ /* 0x000ee20000000800 */
[----:B0-----:R-:W-:-:S04]  /*00c0*/  IMAD.WIDE R4, R7, 0x4, R4 ;  /* 0x0000000407047825 */ /* 0x001fc800078e0204 */
[----:B--2---:R-:W-:Y:S02]  /*00d0*/  IMAD.WIDE R2, R7, 0x4, R2 ;  /* 0x0000000407027825 */ /* 0x004fe400078e0202 */
[----:B-1----:R-:W2:Y:S04]  /*00e0*/  LDG.E R7, desc[UR4][R4.64] ;  /* 0x0000000404077981 */ /* 0x002ea8000c1e1900 */
[----:B------:R-:W4:Y:S01]  /*00f0*/  LDG.E R2, desc[UR4][R2.64] ;  /* 0x0000000402027981 */ /* 0x000f22000c1e1900 */
[----:B---3--:R-:W-:-:S04]  /*0100*/  FADD R0, -R6, 1 ;  /* 0x3f80000006007421 */ /* 0x008fc80000000100 */
[----:B--2---:R-:W-:-:S04]  /*0110*/  FMUL R7, R0, R7 ;  /* 0x0000000700077220 */ /* 0x004fc80000400000 */
[----:B----4-:R-:W-:-:S05]  /*0120*/  FFMA R7, R2, R6, R7 ;  /* 0x0000000602077223 */ /* 0x010fca0000000007 */
[----:B------:R-:W-:Y:S01]  /*0130*/  STG.E desc[UR4][R4.64], R7 ;  /* 0x0000000704007986 */ /* 0x000fe2000c101904 */
[----:B------:R-:W-:Y:S05]  /*0140*/  EXIT ;  /* 0x000000000000794d */ /* 0x000fea0003800000 */
.L_x_74:
        /* <DEDUP_REMOVED lines=11> */
.L_x_126:


//--------------------- .text._Z18adam_update_kernelPfS_S_PKfffffii --------------------------
	.section	.text._Z18adam_update_kernelPfS_S_PKfffffii,"ax",@progbits
	.align	128
        .global         _Z18adam_update_kernelPfS_S_PKfffffii
        .type           _Z18adam_update_kernelPfS_S_PKfffffii,@function
        .size           _Z18adam_update_kernelPfS_S_PKfffffii,(.L_x_119 - _Z18adam_update_kernelPfS_S_PKfffffii)
        .other          _Z18adam_update_kernelPfS_S_PKfffffii,@"STO_CUDA_ENTRY STV_DEFAULT"
_Z18adam_update_kernelPfS_S_PKfffffii:
.text._Z18adam_update_kernelPfS_S_PKfffffii:
        /* <DEDUP_REMOVED lines=12> */
[----:B0-----:R-:W-:-:S07]  /*00c0*/  IMAD.WIDE R8, R4, 0x4, R8 ;  /* 0x0000000404087825 */ /* 0x001fce00078e0208 */
[----:B------:R-:W0:Y:S01]  /*00d0*/  LDC.64 R10, c[0x0][0x390] ;  /* 0x0000e400ff0a7b82 */ /* 0x000e220000000a00 */
[----:B-1----:R-:W4:Y:S01]  /*00e0*/  LDG.E R5, desc[UR4][R8.64] ;  /* 0x0000000408057981 */ /* 0x002f22000c1e1900 */
[----:B--2---:R-:W-:-:S06]  /*00f0*/  IMAD.WIDE R6, R4, 0x4, R6 ;  /* 0x0000000404067825 */ /* 0x004fcc00078e0206 */
[----:B------:R-:W1:Y:S01]  /*0100*/  LDC R12, c[0x0][0x3a8] ;  /* 0x0000ea00ff0c7b82 */ /* 0x000e620000000800 */
[----:B------:R-:W2:Y:S01]  /*0110*/  LDG.E R0, desc[UR4][R6.64] ;  /* 0x0000000406007981 */ /* 0x000ea2000c1e1900 */
[----:B---3--:R-:W-:Y:S01]  /*0120*/  FADD R2, -R3, 1 ;  /* 0x3f80000003027421 */ /* 0x008fe20000000100 */
[----:B0-----:R-:W-:-:S04]  /*0130*/  IMAD.WIDE R10, R4, 0x4, R10 ;  /* 0x00000004040a7825 */ /* 0x001fc800078e020a */
[----:B----4-:R-:W-:-:S04]  /*0140*/  FMUL R5, R2, R5 ;  /* 0x0000000502057220 */ /* 0x010fc80000400000 */
[----:B--2---:R-:W-:-:S05]  /*0150*/  FFMA R5, R0, R3, R5 ;  /* 0x0000000300057223 */ /* 0x004fca0000000005 */
[----:B------:R0:W-:Y:S04]  /*0160*/  STG.E desc[UR4][R6.64], R5 ;  /* 0x0000000506007986 */ /* 0x0001e8000c101904 */
[----:B------:R-:W2:Y:S04]  /*0170*/  LDG.E R13, desc[UR4][R8.64] ;  /* 0x00000004080d7981 */ /* 0x000ea8000c1e1900 */
[----:B------:R-:W3:Y:S01]  /*0180*/  LDG.E R0, desc[UR4][R10.64] ;  /* 0x000000040a007981 */ /* 0x000ee2000c1e1900 */
[----:B-1----:R-:W-:Y:S01]  /*0190*/  FADD R2, -R12, 1 ;  /* 0x3f8000000c027421 */ /* 0x002fe20000000100 */
[----:B------:R-:W-:-:S03]  /*01a0*/  FSETP.GEU.AND P0, PT, |R3|, 1.175494350822287508e-38, PT ;  /* 0x008000000300780b */ /* 0x000fc60003f0e200 */
[----:B--2---:R-:W-:-:S04]  /*01b0*/  FMUL R2, R2, R13 ;  /* 0x0000000d02027220 */ /* 0x004fc80000400000 */
[----:B------:R-:W-:-:S04]  /*01c0*/  FMUL R13, R13, R2 ;  /* 0x000000020d0d7220 */ /* 0x000fc80000400000 */
[----:B---3--:R-:W-:Y:S01]  /*01d0*/  FFMA R0, R0, R12, R13 ;  /* 0x0000000c00007223 */ /* 0x008fe2000000000d */
[----:B------:R-:W-:-:S05]  /*01e0*/  FMUL R12, |R3|, 16777216 ;  /* 0x4b800000030c7820 */ /* 0x000fca0000400200 */
[----:B------:R-:W-:-:S04]  /*01f0*/  FSEL R12, R12, |R3|, !P0 ;  /* 0x400000030c0c7208 */ /* 0x000fc80004000000 */
[----:B0-----:R-:W-:-:S04]  /*0200*/  IADD3 R5, PT, PT, R12, -0x3f3504f3, RZ ;  /* 0xc0cafb0d0c057810 */ /* 0x001fc80007ffe0ff */
[----:B------:R-:W-:-:S04]  /*0210*/  LOP3.LUT R9, R5, 0xff800000, RZ, 0xc0, !PT ;  /* 0xff80000005097812 */ /* 0x000fc800078ec0ff */
[----:B------:R-:W-:-:S05]  /*0220*/  IADD3 R12, PT, PT, R12, -R9, RZ ;  /* 0x800000090c0c7210 */ /* 0x000fca0007ffe0ff */
[----:B------:R-:W-:-:S06]  /*0230*/  FADD R8, R12, 1 ;  /* 0x3f8000000c087421 */ /* 0x000fcc0000000000 */
[----:B------:R-:W0:Y:S01]  /*0240*/  MUFU.RCP R8, R8 ;  /* 0x0000000800087308 */ /* 0x000e220000001000 */
[----:B------:R-:W-:Y:S01]  /*0250*/  FADD R12, R12, -1 ;  /* 0xbf8000000c0c7421 */ /* 0x000fe20000000000 */
[----:B------:R1:W-:Y:S01]  /*0260*/  STG.E desc[UR4][R10.64], R0 ;  /* 0x000000000a007986 */ /* 0x0003e2000c101904 */
[----:B------:R-:W-:-:S03]  /*0270*/  FSEL R5, RZ, -24, P0 ;  /* 0xc1c00000ff057808 */ /* 0x000fc60000000000 */
[----:B------:R2:W5:Y:S01]  /*0280*/  LDG.E R2, desc[UR4][R6.64] ;  /* 0x0000000406027981 */ /* 0x000562000c1e1900 */
[----:B-1----:R-:W-:Y:S01]  /*0290*/  FADD R11, R12, R12 ;  /* 0x0000000c0c0b7221 */ /* 0x002fe20000000000 */
[----:B------:R-:W-:Y:S01]  /*02a0*/  HFMA2 R10, -RZ, RZ, 0.771484375, 0.21533203125 ;  /* 0x3a2c32e4ff0a7431 */ /* 0x000fe200000001ff */
[----:B--2---:R-:W-:Y:S02]  /*02b0*/  I2FP.F32.S32 R6, R9 ;  /* 0x0000000900067245 */ /* 0x004fe40000201400 */
[----:B0-----:R-:W-:-:S03]  /*02c0*/  FMUL R11, R8, R11 ;  /* 0x0000000b080b7220 */ /* 0x001fc60000400000 */
[----:B------:R-:W-:Y:S01]  /*02d0*/  FFMA R6, R6, 1.1920928955078125e-07, R5 ;  /* 0x3400000006067823 */ /* 0x000fe20000000005 */
[----:B------:R-:W-:Y:S01]  /*02e0*/  FADD R7, R12, -R11 ;  /* 0x8000000b0c077221 */ /* 0x000fe20000000000 */
[----:B------:R-:W-:-:S03]  /*02f0*/  FMUL R5, R11, R11 ;  /* 0x0000000b0b057220 */ /* 0x000fc60000400000 */
[----:B------:R-:W-:Y:S01]  /*0300*/  FADD R9, R7, R7 ;  /* 0x0000000707097221 */ /* 0x000fe20000000000 */
[----:B------:R-:W-:Y:S01]  /*0310*/  FFMA R7, R11, 1.4426950216293334961, R6 ;  /* 0x3fb8aa3b0b077823 */ /* 0x000fe20000000006 */
[C---:B------:R-:W-:Y:S02]  /*0320*/  FFMA R10, R5.reuse, R10, 0.0032181653659790754318 ;  /* 0x3b52e7db050a7423 */ /* 0x040fe4000000000a */
[----:B------:R-:W-:Y:S01]  /*0330*/  FFMA R9, R12, -R11, R9 ;  /* 0x8000000b0c097223 */ /* 0x000fe20000000009 */
[----:B------:R-:W-:Y:S01]  /*0340*/  FADD R6, R6, -R7 ;  /* 0x8000000706067221 */ /* 0x000fe20000000000 */
[----:B------:R-:W0:Y:S01]  /*0350*/  LDC R12, c[0x0][0x3b0] ;  /* 0x0000ec00ff0c7b82 */ /* 0x000e220000000800 */
[----:B------:R-:W-:Y:S01]  /*0360*/  FFMA R10, R5, R10, 0.018033718690276145935 ;  /* 0x3c93bb73050a7423 */ /* 0x000fe2000000000a */
[----:B------:R-:W-:Y:S01]  /*0370*/  FMUL R9, R8, R9 ;  /* 0x0000000908097220 */ /* 0x000fe20000400000 */
[----:B------:R-:W-:Y:S02]  /*0380*/  FFMA R6, R11, 1.4426950216293334961, R6 ;  /* 0x3fb8aa3b0b067823 */ /* 0x000fe40000000006 */
[----:B------:R-:W-:-:S02]  /*0390*/  FFMA R10, R5, R10, 0.12022458761930465698 ;  /* 0x3df6384f050a7423 */ /* 0x000fc4000000000a */
[----:B------:R-:W-:Y:S02]  /*03a0*/  FFMA R6, R9, 1.4426950216293334961, R6 ;  /* 0x3fb8aa3b09067823 */ /* 0x000fe40000000006 */
[----:B------:R-:W-:Y:S02]  /*03b0*/  FMUL R10, R5, R10 ;  /* 0x0000000a050a7220 */ /* 0x000fe40000400000 */
[----:B------:R-:W-:Y:S02]  /*03c0*/  FFMA R6, R11, 1.9251366722983220825e-08, R6 ;  /* 0x32a55e340b067823 */ /* 0x000fe40000000006 */
[----:B------:R-:W-:-:S04]  /*03d0*/  FMUL R5, R10, 3 ;  /* 0x404000000a057820 */ /* 0x000fc80000400000 */
[----:B------:R-:W-:-:S04]  /*03e0*/  FFMA R5, R9, R5, R6 ;  /* 0x0000000509057223 */ /* 0x000fc80000000006 */
[----:B------:R-:W-:Y:S01]  /*03f0*/  FFMA R10, R11, R10, R5 ;  /* 0x0000000a0b0a7223 */ /* 0x000fe20000000005 */
[----:B0-----:R-:W-:-:S03]  /*0400*/  I2FP.F32.S32 R6, R12 ;  /* 0x0000000c00067245 */ /* 0x001fc60000201400 */
[----:B------:R-:W-:-:S04]  /*0410*/  FADD R8, R7, R10 ;  /* 0x0000000a07087221 */ /* 0x000fc80000000000 */
[----:B------:R-:W-:-:S04]  /*0420*/  FMUL R5, R6, R8 ;  /* 0x0000000806057220 */ /* 0x000fc80000400000 */
[----:B------:R-:W0:Y:S01]  /*0430*/  FRND R14, R5 ;  /* 0x00000005000e7307 */ /* 0x000e220000201000 */
[----:B------:R-:W-:Y:S01]  /*0440*/  FADD R7, -R7, R8 ;  /* 0x0000000807077221 */ /* 0x000fe20000000100 */
[----:B------:R-:W-:-:S03]  /*0450*/  FFMA R8, R6, R8, -R5 ;  /* 0x0000000806087223 */ /* 0x000fc60000000805 */
[----:B------:R-:W-:-:S04]  /*0460*/  FADD R7, R10, -R7 ;  /* 0x800000070a077221 */ /* 0x000fc80000000000 */
[----:B------:R-:W-:Y:S01]  /*0470*/  FFMA R7, R6, R7, R8 ;  /* 0x0000000706077223 */ /* 0x000fe20000000008 */
[----:B------:R-:W-:Y:S01]  /*0480*/  MOV R9, 0x391fcb8e ;  /* 0x391fcb8e00097802 */ /* 0x000fe20000000f00 */
[----:B0-----:R-:W-:-:S04]  /*0490*/  FADD R8, R5, -R14 ;  /* 0x8000000e05087221 */ /* 0x001fc80000000000 */
[----:B------:R-:W-:-:S04]  /*04a0*/  FADD R8, R7, R8 ;  /* 0x0000000807087221 */ /* 0x000fc80000000000 */
[----:B------:R-:W-:-:S04]  /*04b0*/  FFMA R7, R8, R9, 0.0013391353422775864601 ;  /* 0x3aaf85ed08077423 */ /* 0x000fc80000000009 */
[----:B------:R-:W-:Y:S01]  /*04c0*/  FFMA R7, R8, R7, 0.0096188392490148544312 ;  /* 0x3c1d985608077423 */ /* 0x000fe20000000007 */
[----:B------:R-:W-:-:S03]  /*04d0*/  FSETP.GT.AND P0, PT, R14, RZ, PT ;  /* 0x000000ff0e00720b */ /* 0x000fc60003f04000 */
[----:B------:R-:W-:Y:S01]  /*04e0*/  FFMA R9, R8, R7, 0.055503588169813156128 ;  /* 0x3d6357bb08097423 */ /* 0x000fe20000000007 */
[----:B------:R-:W-:Y:S01]  /*04f0*/  FMUL R7, R6, 0.5 ;  /* 0x3f00000006077820 */ /* 0x000fe20000400000 */
[----:B------:R-:W0:Y:S01]  /*0500*/  F2I.NTZ R10, R5 ;  /* 0x00000005000a7305 */ /* 0x000e220000203100 */
[----:B------:R-:W-:Y:S02]  /*0510*/  SEL R11, RZ, 0x83000000, P0 ;  /* 0x83000000ff0b7807 */ /* 0x000fe40000000000 */
[----:B------:R-:W-:Y:S01]  /*0520*/  ISETP.NE.AND P0, PT, R12, RZ, PT ;  /* 0x000000ff0c00720c */ /* 0x000fe20003f05270 */
[----:B------:R-:W-:-:S04]  /*0530*/  FFMA R9, R8, R9, 0.24022644758224487305 ;  /* 0x3e75fdec08097423 */ /* 0x000fc80000000009 */
[----:B------:R-:W1:Y:S01]  /*0540*/  FRND.TRUNC R7, R7 ;  /* 0x0000000700077307 */ /* 0x000e62000020d000 */
[----:B------:R-:W-:Y:S01]  /*0550*/  FSETP.EQ.OR P2, PT, R3, 1, !P0 ;  /* 0x3f8000000300780b */ /* 0x000fe20004742400 */
[C---:B------:R-:W-:Y:S01]  /*0560*/  FFMA R9, R8.reuse, R9, 0.69314718246459960938 ;  /* 0x3f31721808097423 */ /* 0x040fe20000000009 */
[----:B------:R-:W-:Y:S02]  /*0570*/  FSETP.GT.AND P1, PT, |R5|, 152, PT ;  /* 0x431800000500780b */ /* 0x000fe40003f24200 */
[----:B------:R-:W-:Y:S01]  /*0580*/  IADD3 R14, PT, PT, R11, 0x7f000000, RZ ;  /* 0x7f0000000b0e7810 */ /* 0x000fe20007ffe0ff */
[----:B------:R-:W-:Y:S01]  /*0590*/  FFMA R9, R8, R9, 1 ;  /* 0x3f80000008097423 */ /* 0x000fe20000000009 */
[----:B0-----:R-:W-:Y:S02]  /*05a0*/  LEA R10, R10, -R11, 0x17 ;  /* 0x8000000b0a0a7211 */ /* 0x001fe400078eb8ff */
[----:B------:R-:W-:Y:S01]  /*05b0*/  FSETP.GEU.AND P3, PT, R5, RZ, PT ;  /* 0x000000ff0500720b */ /* 0x000fe20003f6e000 */
[----:B------:R-:W-:Y:S01]  /*05c0*/  FMUL R9, R9, R14 ;  /* 0x0000000e09097220 */ /* 0x000fe20000400000 */
[----:B-1----:R-:W-:Y:S01]  /*05d0*/  FADD R5, R7, R7 ;  /* 0x0000000707057221 */ /* 0x002fe20000000000 */
[----:B------:R-:W-:-:S02]  /*05e0*/  HFMA2 R7, -RZ, RZ, 1.875, 0 ;  /* 0x3f800000ff077431 */ /* 0x000fc400000001ff */
[----:B------:R-:W-:Y:S02]  /*05f0*/  FMUL R9, R9, R10 ;  /* 0x0000000a09097220 */ /* 0x000fe40000400000 */
[----:B------:R-:W-:Y:S01]  /*0600*/  @P1 FSEL R9, RZ, +INF , !P3 ;  /* 0x7f800000ff091808 */ /* 0x000fe20005800000 */
[----:B------:R-:W-:Y:S01]  /*0610*/  FADD R5, R6, -R5 ;  /* 0x8000000506057221 */ /* 0x000fe20000000000 */
[----:B------:R-:W-:Y:S06]  /*0620*/  @P2 BRA `(.L_x_75) ;  /* 0x0000000000502947 */ /* 0x000fec0003800000 */
[----:B------:R-:W-:-:S04]  /*0630*/  FSETP.NAN.AND P1, PT, |R6|, |R6|, PT ;  /* 0x400000060600720b */ /* 0x000fc80003f28200 */
[----:B------:R-:W-:-:S13]  /*0640*/  FSETP.NUM.AND P1, PT, |R3|, |R3|, !P1 ;  /* 0x400000030300720b */ /* 0x000fda0004f27200 */
[----:B------:R-:W-:Y:S01]  /*0650*/  @!P1 FADD R7, R6, R3 ;  /* 0x0000000306079221 */ /* 0x000fe20000000000 */
[----:B------:R-:W-:Y:S06]  /*0660*/  @!P1 BRA `(.L_x_75) ;  /* 0x0000000000409947 */ /* 0x000fec0003800000 */
[C---:B------:R-:W-:Y:S02]  /*0670*/  FSETP.NEU.AND P1, PT, |R3|.reuse, +INF , PT ;  /* 0x7f8000000300780b */ /* 0x040fe40003f2d200 */
[----:B------:R-:W-:-:S13]  /*0680*/  FSETP.NEU.AND P2, PT, R3, RZ, PT ;  /* 0x000000ff0300720b */ /* 0x000fda0003f4d000 */
[----:B------:R-:W-:Y:S05]  /*0690*/  @P1 BRA P2, `(.L_x_76) ;  /* 0x0000000000181947 */ /* 0x000fea0001000000 */
[----:B------:R-:W-:Y:S01]  /*06a0*/  ISETP.GE.AND P2, PT, R12, RZ, PT ;  /* 0x000000ff0c00720c */ /* 0x000fe20003f46270 */
[----:B------:R-:W-:Y:S01]  /*06b0*/  FADD R7, R3, R3 ;  /* 0x0000000303077221 */ /* 0x000fe20000000000 */
[----:B------:R-:W-:-:S11]  /*06c0*/  FSETP.NEU.AND P1, PT, |R5|, 1, PT ;  /* 0x3f8000000500780b */ /* 0x000fd60003f2d200 */
[----:B------:R-:W-:-:S04]  /*06d0*/  @!P2 LOP3.LUT R7, R7, 0x7f800000, RZ, 0x3c, !PT ;  /* 0x7f8000000707a812 */ /* 0x000fc800078e3cff */
[----:B------:R-:W-:Y:S01]  /*06e0*/  @P1 LOP3.LUT R7, R7, 0x7fffffff, RZ, 0xc0, !PT ;  /* 0x7fffffff07071812 */ /* 0x000fe200078ec0ff */
[----:B------:R-:W-:Y:S06]  /*06f0*/  BRA `(.L_x_75) ;  /* 0x00000000001c7947 */ /* 0x000fec0003800000 */
.L_x_76:
[----:B------:R-:W-:Y:S02]  /*0700*/  FSETP.NEU.AND P1, PT, |R6|, +INF , PT ;  /* 0x7f8000000600780b */ /* 0x000fe40003f2d200 */
[----:B------:R-:W-:-:S13]  /*0710*/  FSETP.EQ.AND P2, PT, R3, -1, PT ;  /* 0xbf8000000300780b */ /* 0x000fda0003f42000 */
[----:B------:R-:W-:Y:S05]  /*0720*/  @!P1 BRA P2, `(.L_x_75) ;  /* 0x0000000000109947 */ /* 0x000fea0001000000 */
[----:B------:R-:W-:Y:S02]  /*0730*/  FSETP.GEU.AND P1, PT, R3, RZ, PT ;  /* 0x000000ff0300720b */ /* 0x000fe40003f2e000 */
[----:B------:R-:W-:-:S11]  /*0740*/  MOV R7, R9 ;  /* 0x0000000900077202 */ /* 0x000fd60000000f00 */
[----:B------:R-:W-:-:S04]  /*0750*/  @!P1 FSETP.NEU.AND P2, PT, |R5|, 1, PT ;  /* 0x3f8000000500980b */ /* 0x000fc80003f4d200 */
[----:B------:R-:W-:-:S09]  /*0760*/  @!P1 FSEL R7, R9, -R9, P2 ;  /* 0x8000000909079208 */ /* 0x000fd20001000000 */
.L_x_75:
[----:B------:R-:W-:Y:S01]  /*0770*/  FADD R11, -R7, 1 ;  /* 0x3f800000070b7421 */ /* 0x000fe20000000100 */
[----:B------:R-:W-:Y:S01]  /*0780*/  BSSY.RECONVERGENT B0, `(.L_x_77) ;  /* 0x000000e000007945 */ /* 0x000fe20003800200 */
[----:B------:R-:W-:Y:S02]  /*0790*/  IMAD.MOV.U32 R7, RZ, RZ, 0x3f800000 ;  /* 0x3f800000ff077424 */ /* 0x000fe400078e00ff */
[----:B------:R-:W0:Y:S08]  /*07a0*/  MUFU.RCP R3, R11 ;  /* 0x0000000b00037308 */ /* 0x000e300000001000 */
[----:B-----5:R-:W1:Y:S01]  /*07b0*/  FCHK P1, R2, R11 ;  /* 0x0000000b02007302 */ /* 0x020e620000020000 */
[----:B0-----:R-:W-:-:S04]  /*07c0*/  FFMA R8, -R11, R3, 1 ;  /* 0x3f8000000b087423 */ /* 0x001fc80000000103 */
[----:B------:R-:W-:-:S04]  /*07d0*/  FFMA R3, R3, R8, R3 ;  /* 0x0000000803037223 */ /* 0x000fc80000000003 */
[----:B------:R-:W-:-:S04]  /*07e0*/  FFMA R8, R2, R3, RZ ;  /* 0x0000000302087223 */ /* 0x000fc800000000ff */
[----:B------:R-:W-:-:S04]  /*07f0*/  FFMA R9, -R11, R8, R2 ;  /* 0x000000080b097223 */ /* 0x000fc80000000102 */
[----:B------:R-:W-:Y:S01]  /*0800*/  FFMA R8, R3, R9, R8 ;  /* 0x0000000903087223 */ /* 0x000fe20000000008 */
[----:B-1----:R-:W-:Y:S06]  /*0810*/  @!P1 BRA `(.L_x_78) ;  /* 0x0000000000109947 */ /* 0x002fec0003800000 */
[----:B------:R-:W-:Y:S02]  /*0820*/  MOV R3, R11 ;  /* 0x0000000b00037202 */ /* 0x000fe40000000f00 */
[----:B------:R-:W-:-:S07]  /*0830*/  MOV R10, 0x850 ;  /* 0x00000850000a7802 */ /* 0x000fce0000000f00 */
[----:B------:R-:W-:Y:S05]  /*0840*/  CALL.REL.NOINC `($__internal_5_$__cuda_sm3x_div_rn_noftz_f32_slowpath) ;  /* 0x0000000800847944 */ /* 0x000fea0003c00000 */
[----:B------:R-:W-:-:S07]  /*0850*/  MOV R8, R2 ;  /* 0x0000000200087202 */ /* 0x000fce0000000f00 */
.L_x_78:
[----:B------:R-:W-:Y:S05]  /*0860*/  BSYNC.RECONVERGENT B0 ;  /* 0x0000000000007941 */ /* 0x000fea0003800200 */
.L_x_77:
[----:B------:R-:W0:Y:S01]  /*0870*/  LDC R3, c[0x0][0x3a8] ;  /* 0x0000ea00ff037b82 */ /* 0x000e220000000800 */
[----:B------:R-:W-:Y:S02]  /*0880*/  HFMA2 R16, -RZ, RZ, 0.771484375, 0.21533203125 ;  /* 0x3a2c32e4ff107431 */ /* 0x000fe400000001ff */
[C---:B0-----:R-:W-:Y:S01]  /*0890*/  FMUL R2, |R3|.reuse, 16777216 ;  /* 0x4b80000003027820 */ /* 0x041fe20000400200 */
[C---:B------:R-:W-:Y:S02]  /*08a0*/  FSETP.GEU.AND P1, PT, |R3|.reuse, 1.175494350822287508e-38, PT ;  /* 0x008000000300780b */ /* 0x040fe40003f2e200 */
[----:B------:R-:W-:Y:S02]  /*08b0*/  FSETP.EQ.OR P0, PT, R3, 1, !P0 ;  /* 0x3f8000000300780b */ /* 0x000fe40004702400 */
[----:B------:R-:W-:-:S04]  /*08c0*/  FSEL R2, R2, |R3|, !P1 ;  /* 0x4000000302027208 */ /* 0x000fc80004800000 */
[----:B------:R-:W-:-:S04]  /*08d0*/  IADD3 R9, PT, PT, R2, -0x3f3504f3, RZ ;  /* 0xc0cafb0d02097810 */ /* 0x000fc80007ffe0ff */
[----:B------:R-:W-:-:S04]  /*08e0*/  LOP3.LUT R9, R9, 0xff800000, RZ, 0xc0, !PT ;  /* 0xff80000009097812 */ /* 0x000fc800078ec0ff */
[-C--:B------:R-:W-:Y:S02]  /*08f0*/  IADD3 R2, PT, PT, R2, -R9.reuse, RZ ;  /* 0x8000000902027210 */ /* 0x080fe40007ffe0ff */
[----:B------:R-:W-:-:S03]  /*0900*/  I2FP.F32.S32 R11, R9 ;  /* 0x00000009000b7245 */ /* 0x000fc60000201400 */
[C---:B------:R-:W-:Y:S01]  /*0910*/  FADD R13, R2.reuse, 1 ;  /* 0x3f800000020d7421 */ /* 0x040fe20000000000 */
[----:B------:R-:W-:Y:S01]  /*0920*/  FADD R12, R2, -1 ;  /* 0xbf800000020c7421 */ /* 0x000fe20000000000 */
[----:B------:R-:W-:-:S03]  /*0930*/  FSEL R2, RZ, -24, P1 ;  /* 0xc1c00000ff027808 */ /* 0x000fc60000800000 */
[----:B------:R-:W-:Y:S01]  /*0940*/  FADD R10, R12, R12 ;  /* 0x0000000c0c0a7221 */ /* 0x000fe20000000000 */
[----:B------:R-:W0:Y:S03]  /*0950*/  MUFU.RCP R13, R13 ;  /* 0x0000000d000d7308 */ /* 0x000e260000001000 */
[----:B0-----:R-:W-:Y:S01]  /*0960*/  FMUL R9, R13, R10 ;  /* 0x0000000a0d097220 */ /* 0x001fe20000400000 */
[----:B------:R-:W-:-:S03]  /*0970*/  FFMA R10, R11, 1.1920928955078125e-07, R2 ;  /* 0x340000000b0a7823 */ /* 0x000fc60000000002 */
[----:B------:R-:W-:Y:S01]  /*0980*/  FADD R14, R12, -R9 ;  /* 0x800000090c0e7221 */ /* 0x000fe20000000000 */
[CC--:B------:R-:W-:Y:S01]  /*0990*/  FMUL R11, R9.reuse, R9.reuse ;  /* 0x00000009090b7220 */ /* 0x0c0fe20000400000 */
[----:B------:R-:W-:Y:S02]  /*09a0*/  FFMA R2, R9, 1.4426950216293334961, R10 ;  /* 0x3fb8aa3b09027823 */ /* 0x000fe4000000000a */
[----:B------:R-:W-:Y:S01]  /*09b0*/  FADD R15, R14, R14 ;  /* 0x0000000e0e0f7221 */ /* 0x000fe20000000000 */
[C---:B------:R-:W-:Y:S01]  /*09c0*/  FFMA R14, R11.reuse, R16, 0.0032181653659790754318 ;  /* 0x3b52e7db0b0e7423 */ /* 0x040fe20000000010 */
[----:B------:R-:W-:Y:S02]  /*09d0*/  FADD R10, R10, -R2 ;  /* 0x800000020a0a7221 */ /* 0x000fe40000000000 */
[----:B------:R-:W-:Y:S01]  /*09e0*/  FFMA R12, R12, -R9, R15 ;  /* 0x800000090c0c7223 */ /* 0x000fe2000000000f */
[----:B------:R-:W-:Y:S01]  /*09f0*/  FFMA R14, R11, R14, 0.018033718690276145935 ;  /* 0x3c93bb730b0e7423 */ /* 0x000fe2000000000e */
[----:B------:R-:W-:-:S02]  /*0a00*/  FFMA R15, R9, 1.4426950216293334961, R10 ;  /* 0x3fb8aa3b090f7823 */ /* 0x000fc4000000000a */
[----:B------:R-:W-:Y:S01]  /*0a10*/  FMUL R12, R13, R12 ;  /* 0x0000000c0d0c7220 */ /* 0x000fe20000400000 */
[----:B------:R-:W-:-:S03]  /*0a20*/  FFMA R14, R11, R14, 0.12022458761930465698 ;  /* 0x3df6384f0b0e7423 */ /* 0x000fc6000000000e */
[----:B------:R-:W-:Y:S01]  /*0a30*/  FFMA R10, R12, 1.4426950216293334961, R15 ;  /* 0x3fb8aa3b0c0a7823 */ /* 0x000fe2000000000f */
[----:B------:R-:W-:-:S03]  /*0a40*/  FMUL R14, R11, R14 ;  /* 0x0000000e0b0e7220 */ /* 0x000fc60000400000 */
[----:B------:R-:W-:Y:S01]  /*0a50*/  FFMA R11, R9, 1.9251366722983220825e-08, R10 ;  /* 0x32a55e34090b7823 */ /* 0x000fe2000000000a */
[----:B------:R-:W-:-:S04]  /*0a60*/  FMUL R10, R14, 3 ;  /* 0x404000000e0a7820 */ /* 0x000fc80000400000 */
[----:B------:R-:W-:-:S04]  /*0a70*/  FFMA R11, R12, R10, R11 ;  /* 0x0000000a0c0b7223 */ /* 0x000fc8000000000b */
[----:B------:R-:W-:-:S04]  /*0a80*/  FFMA R11, R9, R14, R11 ;  /* 0x0000000e090b7223 */ /* 0x000fc8000000000b */
[----:B------:R-:W-:-:S04]  /*0a90*/  FADD R13, R2, R11 ;  /* 0x0000000b020d7221 */ /* 0x000fc80000000000 */
[----:B------:R-:W-:Y:S01]  /*0aa0*/  FMUL R9, R6, R13 ;  /* 0x0000000d06097220 */ /* 0x000fe20000400000 */
[----:B------:R-:W-:-:S03]  /*0ab0*/  FADD R2, -R2, R13 ;  /* 0x0000000d02027221 */ /* 0x000fc60000000100 */
[----:B------:R-:W0:Y:S01]  /*0ac0*/  FRND R10, R9 ;  /* 0x00000009000a7307 */ /* 0x000e220000201000 */
[----:B------:R-:W-:Y:S01]  /*0ad0*/  FADD R11, R11, -R2 ;  /* 0x800000020b0b7221 */ /* 0x000fe20000000000 */
[C---:B------:R-:W-:Y:S01]  /*0ae0*/  FFMA R2, R6.reuse, R13, -R9 ;  /* 0x0000000d06027223 */ /* 0x040fe20000000809 */
[----:B------:R-:W-:Y:S02]  /*0af0*/  MOV R13, 0x391fcb8e ;  /* 0x391fcb8e000d7802 */ /* 0x000fe40000000f00 */
[C---:B------:R-:W-:Y:S01]  /*0b00*/  FSETP.GEU.AND P2, PT, R9.reuse, RZ, PT ;  /* 0x000000ff0900720b */ /* 0x040fe20003f4e000 */
[----:B------:R-:W-:Y:S02]  /*0b10*/  FFMA R2, R6, R11, R2 ;  /* 0x0000000b06027223 */ /* 0x000fe40000000002 */
[----:B------:R-:W1:Y:S01]  /*0b20*/  F2I.NTZ R12, R9 ;  /* 0x00000009000c7305 */ /* 0x000e620000203100 */
[----:B0-----:R-:W-:Y:S01]  /*0b30*/  FADD R11, R9, -R10 ;  /* 0x8000000a090b7221 */ /* 0x001fe20000000000 */
[----:B------:R-:W-:-:S03]  /*0b40*/  FSETP.GT.AND P1, PT, R10, RZ, PT ;  /* 0x000000ff0a00720b */ /* 0x000fc60003f24000 */
[----:B------:R-:W-:-:S04]  /*0b50*/  FADD R2, R2, R11 ;  /* 0x0000000b02027221 */ /* 0x000fc80000000000 */
[C---:B------:R-:W-:Y:S01]  /*0b60*/  FFMA R11, R2.reuse, R13, 0.0013391353422775864601 ;  /* 0x3aaf85ed020b7423 */ /* 0x040fe2000000000d */
[----:B------:R-:W-:Y:S02]  /*0b70*/  SEL R13, RZ, 0x83000000, P1 ;  /* 0x83000000ff0d7807 */ /* 0x000fe40000800000 */
[----:B------:R-:W-:Y:S01]  /*0b80*/  FSETP.GT.AND P1, PT, |R9|, 152, PT ;  /* 0x431800000900780b */ /* 0x000fe20003f24200 */
[----:B------:R-:W-:Y:S02]  /*0b90*/  FFMA R11, R2, R11, 0.0096188392490148544312 ;  /* 0x3c1d9856020b7423 */ /* 0x000fe4000000000b */
[----:B------:R-:W-:Y:S01]  /*0ba0*/  VIADD R10, R13, 0x7f000000 ;  /* 0x7f0000000d0a7836 */ /* 0x000fe20000000000 */
[----:B-1----:R-:W-:Y:S01]  /*0bb0*/  LEA R13, R12, -R13, 0x17 ;  /* 0x8000000d0c0d7211 */ /* 0x002fe200078eb8ff */
[----:B------:R-:W-:-:S04]  /*0bc0*/  FFMA R11, R2, R11, 0.055503588169813156128 ;  /* 0x3d6357bb020b7423 */ /* 0x000fc8000000000b */
[----:B------:R-:W-:-:S04]  /*0bd0*/  FFMA R11, R2, R11, 0.24022644758224487305 ;  /* 0x3e75fdec020b7423 */ /* 0x000fc8000000000b */
[----:B------:R-:W-:-:S04]  /*0be0*/  FFMA R11, R2, R11, 0.69314718246459960938 ;  /* 0x3f317218020b7423 */ /* 0x000fc8000000000b */
[----:B------:R-:W-:-:S04]  /*0bf0*/  FFMA R11, R2, R11, 1 ;  /* 0x3f800000020b7423 */ /* 0x000fc8000000000b */
[----:B------:R-:W-:-:S04]  /*0c00*/  FMUL R10, R11, R10 ;  /* 0x0000000a0b0a7220 */ /* 0x000fc80000400000 */
[----:B------:R-:W-:Y:S01]  /*0c10*/  FMUL R10, R10, R13 ;  /* 0x0000000d0a0a7220 */ /* 0x000fe20000400000 */
[----:B------:R-:W-:Y:S01]  /*0c20*/  @P1 FSEL R10, RZ, +INF , !P2 ;  /* 0x7f800000ff0a1808 */ /* 0x000fe20005000000 */
        /* <DEDUP_REMOVED lines=8> */
[----:B------:R-:W0:Y:S01]  /*0cb0*/  LDC R2, c[0x0][0x3b0] ;  /* 0x0000ec00ff027b82 */ /* 0x000e220000000800 */
[----:B------:R-:W-:Y:S01]  /*0cc0*/  FSETP.NEU.AND P0, PT, |R5|, 1, PT ;  /* 0x3f8000000500780b */ /* 0x000fe20003f0d200 */
[----:B------:R-:W-:Y:S01]  /*0cd0*/  FADD R7, R3, R3 ;  /* 0x0000000303077221 */ /* 0x000fe20000000000 */
[----:B0-----:R-:W-:-:S13]  /*0ce0*/  ISETP.GE.AND P1, PT, R2, RZ, PT ;  /* 0x000000ff0200720c */ /* 0x001fda0003f26270 */
[----:B------:R-:W-:-:S04]  /*0cf0*/  @!P1 LOP3.LUT R7, R7, 0x7f800000, RZ, 0x3c, !PT ;  /* 0x7f80000007079812 */ /* 0x000fc800078e3cff */
[----:B------:R-:W-:Y:S01]  /*0d00*/  @P0 LOP3.LUT R7, R7, 0x7fffffff, RZ, 0xc0, !PT ;  /* 0x7fffffff07070812 */ /* 0x000fe200078ec0ff */
[----:B------:R-:W-:Y:S06]  /*0d10*/  BRA `(.L_x_79) ;  /* 0x00000000001c7947 */ /* 0x000fec0003800000 */
.L_x_80:
[----:B------:R-:W-:Y:S02]  /*0d20*/  FSETP.NEU.AND P0, PT, |R6|, +INF , PT ;  /* 0x7f8000000600780b */ /* 0x000fe40003f0d200 */
[----:B------:R-:W-:-:S13]  /*0d30*/  FSETP.EQ.AND P1, PT, R3, -1, PT ;  /* 0xbf8000000300780b */ /* 0x000fda0003f22000 */
[----:B------:R-:W-:Y:S05]  /*0d40*/  @!P0 BRA P1, `(.L_x_79) ;  /* 0x0000000000108947 */ /* 0x000fea0000800000 */
[----:B------:R-:W-:Y:S02]  /*0d50*/  FSETP.GEU.AND P0, PT, R3, RZ, PT ;  /* 0x000000ff0300720b */ /* 0x000fe40003f0e000 */
[----:B------:R-:W-:-:S11]  /*0d60*/  MOV R7, R10 ;  /* 0x0000000a00077202 */ /* 0x000fd60000000f00 */
[----:B------:R-:W-:-:S04]  /*0d70*/  @!P0 FSETP.NEU.AND P1, PT, |R5|, 1, PT ;  /* 0x3f8000000500880b */ /* 0x000fc80003f2d200 */
[----:B------:R-:W-:-:S09]  /*0d80*/  @!P0 FSEL R7, R10, -R10, P1 ;  /* 0x8000000a0a078208 */ /* 0x000fd20000800000 */
.L_x_79:
[----:B------:R-:W-:Y:S01]  /*0d90*/  FADD R7, -R7, 1 ;  /* 0x3f80000007077421 */ /* 0x000fe20000000100 */
[----:B------:R-:W-:Y:S03]  /*0da0*/  BSSY.RECONVERGENT B0, `(.L_x_81) ;  /* 0x000000e000007945 */ /* 0x000fe60003800200 */
[----:B------:R-:W0:Y:S08]  /*0db0*/  MUFU.RCP R2, R7 ;  /* 0x0000000700027308 */ /* 0x000e300000001000 */
[----:B------:R-:W1:Y:S01]  /*0dc0*/  FCHK P0, R0, R7 ;  /* 0x0000000700007302 */ /* 0x000e620000000000 */
[----:B0-----:R-:W-:-:S04]  /*0dd0*/  FFMA R3, -R7, R2, 1 ;  /* 0x3f80000007037423 */ /* 0x001fc80000000102 */
[----:B------:R-:W-:-:S04]  /*0de0*/  FFMA R3, R2, R3, R2 ;  /* 0x0000000302037223 */ /* 0x000fc80000000002 */
[----:B------:R-:W-:-:S04]  /*0df0*/  FFMA R2, R0, R3, RZ ;  /* 0x0000000300027223 */ /* 0x000fc800000000ff */
[----:B------:R-:W-:-:S04]  /*0e00*/  FFMA R5, -R7, R2, R0 ;  /* 0x0000000207057223 */ /* 0x000fc80000000100 */
[----:B------:R-:W-:Y:S01]  /*0e10*/  FFMA R3, R3, R5, R2 ;  /* 0x0000000503037223 */ /* 0x000fe20000000002 */
[----:B-1----:R-:W-:Y:S06]  /*0e20*/  @!P0 BRA `(.L_x_82) ;  /* 0x0000000000148947 */ /* 0x002fec0003800000 */
[----:B------:R-:W-:Y:S02]  /*0e30*/  MOV R2, R0 ;  /* 0x0000000000027202 */ /* 0x000fe40000000f00 */
[----:B------:R-:W-:Y:S02]  /*0e40*/  MOV R3, R7 ;  /* 0x0000000700037202 */ /* 0x000fe40000000f00 */
[----:B------:R-:W-:-:S07]  /*0e50*/  MOV R10, 0xe70 ;  /* 0x00000e70000a7802 */ /* 0x000fce0000000f00 */
[----:B------:R-:W-:Y:S05]  /*0e60*/  CALL.REL.NOINC `($__internal_5_$__cuda_sm3x_div_rn_noftz_f32_slowpath) ;  /* 0x0000000000fc7944 */ /* 0x000fea0003c00000 */
[----:B------:R-:W-:-:S07]  /*0e70*/  MOV R3, R2 ;  /* 0x0000000200037202 */ /* 0x000fce0000000f00 */
.L_x_82:
[----:B------:R-:W-:Y:S05]  /*0e80*/  BSYNC.RECONVERGENT B0 ;  /* 0x0000000000007941 */ /* 0x000fea0003800200 */
.L_x_81:
[----:B------:R-:W0:Y:S01]  /*0e90*/  LDCU UR6, c[0x0][0x3a0] ;  /* 0x00007400ff0677ac */ /* 0x000e220008000800 */
[----:B------:R-:W-:Y:S01]  /*0ea0*/  IADD3 R0, PT, PT, R3, -0xd000000, RZ ;  /* 0xf300000003007810 */ /* 0x000fe20007ffe0ff */
[----:B------:R1:W2:Y:S01]  /*0eb0*/  MUFU.RSQ R6, R3 ;  /* 0x0000000300067308 */ /* 0x0002a20000001400 */
[----:B------:R-:W-:Y:S02]  /*0ec0*/  BSSY.RECONVERGENT B0, `(.L_x_83) ;  /* 0x000000d000007945 */ /* 0x000fe40003800200 */
[----:B------:R-:W-:Y:S01]  /*0ed0*/  ISETP.GT.U32.AND P0, PT, R0, 0x727fffff, PT ;  /* 0x727fffff0000780c */ /* 0x000fe20003f04070 */
[----:B0-----:R-:W-:-:S12]  /*0ee0*/  FMUL R2, R8, UR6 ;  /* 0x0000000608027c20 */ /* 0x001fd80008400000 */
[----:B-12---:R-:W-:Y:S05]  /*0ef0*/  @!P0 BRA `(.L_x_84) ;  /* 0x0000000000148947 */ /* 0x006fea0003800000 */
[----:B------:R-:W-:Y:S02]  /*0f00*/  MOV R0, R3 ;  /* 0x0000000300007202 */ /* 0x000fe40000000f00 */
[----:B------:R-:W-:-:S07]  /*0f10*/  MOV R9, 0xf30 ;  /* 0x00000f3000097802 */ /* 0x000fce0000000f00 */
[----:B------:R-:W-:Y:S05]  /*0f20*/  CALL.REL.NOINC `($__internal_4_$__cuda_sm20_sqrt_rn_f32_slowpath) ;  /* 0x0000000000747944 */ /* 0x000fea0003c00000 */
[----:B------:R-:W-:Y:S01]  /*0f30*/  IMAD.MOV.U32 R0, RZ, RZ, R3 ;  /* 0x000000ffff007224 */ /* 0x000fe200078e0003 */
[----:B------:R-:W-:Y:S06]  /*0f40*/  BRA `(.L_x_85) ;  /* 0x0000000000107947 */ /* 0x000fec0003800000 */
.L_x_84:
[C---:B------:R-:W-:Y:S01]  /*0f50*/  FMUL.FTZ R0, R6.reuse, R3 ;  /* 0x0000000306007220 */ /* 0x040fe20000410000 */
[----:B------:R-:W-:-:S03]  /*0f60*/  FMUL.FTZ R5, R6, 0.5 ;  /* 0x3f00000006057820 */ /* 0x000fc60000410000 */
[----:B------:R-:W-:-:S04]  /*0f70*/  FFMA R3, -R0, R0, R3 ;  /* 0x0000000000037223 */ /* 0x000fc80000000103 */
[----:B------:R-:W-:-:S07]  /*0f80*/  FFMA R0, R3, R5, R0 ;  /* 0x0000000503007223 */ /* 0x000fce0000000000 */
.L_x_85:
[----:B------:R-:W-:Y:S05]  /*0f90*/  BSYNC.RECONVERGENT B0 ;  /* 0x0000000000007941 */ /* 0x000fea0003800200 */
.L_x_83:
[----:B------:R-:W0:Y:S01]  /*0fa0*/  LDCU UR6, c[0x0][0x3ac] ;  /* 0x00007580ff0677ac */ /* 0x000e220008000800 */
[----:B------:R-:W-:Y:S01]  /*0fb0*/  BSSY.RECONVERGENT B0, `(.L_x_86) ;  /* 0x000000e000007945 */ /* 0x000fe20003800200 */
[----:B0-----:R-:W-:-:S04]  /*0fc0*/  FADD R7, R0, UR6 ;  /* 0x0000000600077e21 */ /* 0x001fc80008000000 */
        /* <DEDUP_REMOVED lines=12> */
.L_x_87:
[----:B------:R-:W-:Y:S05]  /*1090*/  BSYNC.RECONVERGENT B0 ;  /* 0x0000000000007941 */ /* 0x000fea0003800200 */
.L_x_86:
[----:B------:R-:W0:Y:S02]  /*10a0*/  LDC.64 R2, c[0x0][0x380] ;  /* 0x0000e000ff027b82 */ /* 0x000e240000000a00 */
[----:B0-----:R-:W-:-:S05]  /*10b0*/  IMAD.WIDE R4, R4, 0x4, R2 ;  /* 0x0000000404047825 */ /* 0x001fca00078e0202 */
[----:B------:R-:W2:Y:S02]  /*10c0*/  LDG.E R3, desc[UR4][R4.64] ;  /* 0x0000000404037981 */ /* 0x000ea4000c1e1900 */
[----:B--2---:R-:W-:-:S05]  /*10d0*/  FADD R3, R3, -R0 ;  /* 0x8000000003037221 */ /* 0x004fca0000000000 */
[----:B------:R-:W-:Y:S01]  /*10e0*/  STG.E desc[UR4][R4.64], R3 ;  /* 0x0000000304007986 */ /* 0x000fe2000c101904 */
[----:B------:R-:W-:Y:S05]  /*10f0*/  EXIT ;  /* 0x000000000000794d */ /* 0x000fea0003800000 */
        .weak           $__internal_4_$__cuda_sm20_sqrt_rn_f32_slowpath
        .type           $__internal_4_$__cuda_sm20_sqrt_rn_f32_slowpath,@function
        .size           $__internal_4_$__cuda_sm20_sqrt_rn_f32_slowpath,($__internal_5_$__cuda_sm3x_div_rn_noftz_f32_slowpath - $__internal_4_$__cuda_sm20_sqrt_rn_f32_slowpath)
$__internal_4_$__cuda_sm20_sqrt_rn_f32_slowpath:
[----:B------:R-:W-:-:S13]  /*1100*/  LOP3.LUT P0, RZ, R0, 0x7fffffff, RZ, 0xc0, !PT ;  /* 0x7fffffff00ff7812 */ /* 0x000fda000780c0ff */
[----:B------:R-:W-:Y:S01]  /*1110*/  @!P0 MOV R3, R0 ;  /* 0x0000000000038202 */ /* 0x000fe20000000f00 */
[----:B------:R-:W-:Y:S06]  /*1120*/  @!P0 BRA `(.L_x_88) ;  /* 0x0000000000408947 */ /* 0x000fec0003800000 */
[----:B------:R-:W-:-:S13]  /*1130*/  FSETP.GEU.FTZ.AND P0, PT, R0, RZ, PT ;  /* 0x000000ff0000720b */ /* 0x000fda0003f1e000 */
[----:B------:R-:W-:Y:S01]  /*1140*/  @!P0 MOV R3, 0x7fffffff ;  /* 0x7fffffff00038802 */ /* 0x000fe20000000f00 */
        /* <DEDUP_REMOVED lines=8> */
[----:B------:R-:W-:-:S03]  /*11d0*/  @P0 FMUL.FTZ R6, R6, 0.5 ;  /* 0x3f00000006060820 */ /* 0x000fc60000410000 */
[----:B------:R-:W-:-:S04]  /*11e0*/  @P0 FADD.FTZ R3, -R8, -RZ ;  /* 0x800000ff08030221 */ /* 0x000fc80000010100 */
[----:B------:R-:W-:Y:S01]  /*11f0*/  @P0 FFMA R7, R8, R3, R5 ;  /* 0x0000000308070223 */ /* 0x000fe20000000005 */
[----:B------:R-:W-:-:S03]  /*1200*/  @!P0 MOV R3, R0 ;  /* 0x0000000000038202 */ /* 0x000fc60000000f00 */
[----:B------:R-:W-:-:S04]  /*1210*/  @P0 FFMA R6, R7, R6, R8 ;  /* 0x0000000607060223 */ /* 0x000fc80000000008 */
[----:B------:R-:W-:-:S07]  /*1220*/  @P0 FMUL.FTZ R3, R6, 2.3283064365386962891e-10 ;  /* 0x2f80000006030820 */ /* 0x000fce0000410000 */
.L_x_88:
[----:B------:R-:W-:Y:S01]  /*1230*/  HFMA2 R7, -RZ, RZ, 0, 0 ;  /* 0x00000000ff077431 */ /* 0x000fe200000001ff */
[----:B------:R-:W-:-:S04]  /*1240*/  MOV R6, R9 ;  /* 0x0000000900067202 */ /* 0x000fc80000000f00 */
[----:B------:R-:W-:Y:S05]  /*1250*/  RET.REL.NODEC R6 `(_Z18adam_update_kernelPfS_S_PKfffffii) ;  /* 0xffffffec06687950 */ /* 0x000fea0003c3ffff */
        .weak           $__internal_5_$__cuda_sm3x_div_rn_noftz_f32_slowpath
        .type           $__internal_5_$__cuda_sm3x_div_rn_noftz_f32_slowpath,@function
        .size           $__internal_5_$__cuda_sm3x_div_rn_noftz_f32_slowpath,(.L_x_119 - $__internal_5_$__cuda_sm3x_div_rn_noftz_f32_slowpath)
$__internal_5_$__cuda_sm3x_div_rn_noftz_f32_slowpath:
[----:B------:R-:W-:Y:S01]  /*1260*/  SHF.R.U32.HI R11, RZ, 0x17, R3 ;  /* 0x00000017ff0b7819 */ /* 0x000fe20000011603 */
[----:B------:R-:W-:Y:S01]  /*1270*/  BSSY.RECONVERGENT B1, `(.L_x_89) ;  /* 0x0000062000017945 */ /* 0x000fe20003800200 */
[----:B------:R-:W-:Y:S02]  /*1280*/  SHF.R.U32.HI R9, RZ, 0x17, R2 ;  /* 0x00000017ff097819 */ /* 0x000fe40000011602 */
[----:B------:R-:W-:Y:S02]  /*1290*/  LOP3.LUT R11, R11, 0xff, RZ, 0xc0, !PT ;  /* 0x000000ff0b0b7812 */ /* 0x000fe400078ec0ff */
[----:B------:R-:W-:-:S03]  /*12a0*/  LOP3.LUT R14, R9, 0xff, RZ, 0xc0, !PT ;  /* 0x000000ff090e7812 */ /* 0x000fc600078ec0ff */
[----:B------:R-:W-:Y:S01]  /*12b0*/  VIADD R13, R11, 0xffffffff ;  /* 0xffffffff0b0d7836 */ /* 0x000fe20000000000 */
[----:B------:R-:W-:-:S04]  /*12c0*/  IADD3 R12, PT, PT, R14, -0x1, RZ ;  /* 0xffffffff0e0c7810 */ /* 0x000fc80007ffe0ff */
[----:B------:R-:W-:-:S04]  /*12d0*/  ISETP.GT.U32.AND P1, PT, R13, 0xfd, PT ;  /* 0x000000fd0d00780c */ /* 0x000fc80003f24070 */
[----:B------:R-:W-:-:S13]  /*12e0*/  ISETP.GT.U32.OR P1, PT, R12, 0xfd, P1 ;  /* 0x000000fd0c00780c */ /* 0x000fda0000f24470 */
[----:B------:R-:W-:Y:S01]  /*12f0*/  @!P1 MOV R9, RZ ;  /* 0x000000ff00099202 */ /* 0x000fe20000000f00 */
        /* <DEDUP_REMOVED lines=19> */
[----:B------:R-:W-:Y:S01]  /*1430*/  @P1 MOV R9, RZ ;  /* 0x000000ff00091202 */ /* 0x000fe20000000f00 */
[----:B------:R-:W-:Y:S01]  /*1440*/  @!P1 FFMA R2, R2, 1.84467440737095516160e+19, RZ ;  /* 0x5f80000002029823 */ /* 0x000fe200000000ff */
[----:B------:R-:W-:Y:S01]  /*1450*/  @!P1 MOV R9, 0xffffffc0 ;  /* 0xffffffc000099802 */ /* 0x000fe20000000f00 */
[----:B------:R-:W-:-:S03]  /*1460*/  @!P2 FFMA R3, R3, 1.84467440737095516160e+19, RZ ;  /* 0x5f8000000303a823 */ /* 0x000fc600000000ff */
[----:B------:R-:W-:-:S07]  /*1470*/  @!P2 IADD3 R9, PT, PT, R9, 0x40, RZ ;  /* 0x000000400909a810 */ /* 0x000fce0007ffe0ff */
.L_x_90:
[----:B------:R-:W-:Y:S01]  /*1480*/  LEA R12, R11, 0xc0800000, 0x17 ;  /* 0xc08000000b0c7811 */ /* 0x000fe200078eb8ff */
[----:B------:R-:W-:Y:S03]  /*1490*/  BSSY.RECONVERGENT B2, `(.L_x_95) ;  /* 0x0000036000027945 */ /* 0x000fe60003800200 */
[----:B------:R-:W-:Y:S02]  /*14a0*/  IADD3 R12, PT, PT, -R12, R3, RZ ;  /* 0x000000030c0c7210 */ /* 0x000fe40007ffe1ff */
[----:B------:R-:W-:Y:S02]  /*14b0*/  IADD3 R3, PT, PT, R14, -0x7f, RZ ;  /* 0xffffff810e037810 */ /* 0x000fe40007ffe0ff */
[----:B------:R0:W1:Y:S01]  /*14c0*/  MUFU.RCP R13, R12 ;  /* 0x0000000c000d7308 */ /* 0x0000620000001000 */
[----:B------:R-:W-:Y:S02]  /*14d0*/  FADD.FTZ R15, -R12, -RZ ;  /* 0x800000ff0c0f7221 */ /* 0x000fe40000010100 */
[C---:B------:R-:W-:Y:S01]  /*14e0*/  IMAD R2, R3.reuse, -0x800000, R2 ;  /* 0xff80000003027824 */ /* 0x040fe200078e0202 */
[----:B0-----:R-:W-:-:S05]  /*14f0*/  IADD3 R12, PT, PT, R3, 0x7f, -R11 ;  /* 0x0000007f030c7810 */ /* 0x001fca0007ffe80b */
[----:B------:R-:W-:Y:S02]  /*1500*/  IMAD.IADD R12, R12, 0x1, R9 ;  /* 0x000000010c0c7824 */ /* 0x000fe400078e0209 */
[----:B-1----:R-:W-:-:S04]  /*1510*/  FFMA R14, R13, R15, 1 ;  /* 0x3f8000000d0e7423 */ /* 0x002fc8000000000f */
[----:B------:R-:W-:-:S04]  /*1520*/  FFMA R16, R13, R14, R13 ;  /* 0x0000000e0d107223 */ /* 0x000fc8000000000d */
[----:B------:R-:W-:-:S04]  /*1530*/  FFMA R13, R2, R16, RZ ;  /* 0x00000010020d7223 */ /* 0x000fc800000000ff */
[----:B------:R-:W-:-:S04]  /*1540*/  FFMA R14, R15, R13, R2 ;  /* 0x0000000d0f0e7223 */ /* 0x000fc80000000002 */
[----:B------:R-:W-:-:S04]  /*1550*/  FFMA R13, R16, R14, R13 ;  /* 0x0000000e100d7223 */ /* 0x000fc8000000000d */
[----:B------:R-:W-:-:S04]  /*1560*/  FFMA R14, R15, R13, R2 ;  /* 0x0000000d0f0e7223 */ /* 0x000fc80000000002 */
[----:B------:R-:W-:-:S05]  /*1570*/  FFMA R2, R16, R14, R13 ;  /* 0x0000000e10027223 */ /* 0x000fca000000000d */
[----:B------:R-:W-:-:S04]  /*1580*/  SHF.R.U32.HI R3, RZ, 0x17, R2 ;  /* 0x00000017ff037819 */ /* 0x000fc80000011602 */
[----:B------:R-:W-:-:S04]  /*1590*/  LOP3.LUT R3, R3, 0xff, RZ, 0xc0, !PT ;  /* 0x000000ff03037812 */ /* 0x000fc800078ec0ff */
[----:B------:R-:W-:-:S04]  /*15a0*/  IADD3 R11, PT, PT, R3, R12, RZ ;  /* 0x0000000c030b7210 */ /* 0x000fc80007ffe0ff */
[----:B------:R-:W-:-:S04]  /*15b0*/  IADD3 R3, PT, PT, R11, -0x1, RZ ;  /* 0xffffffff0b037810 */ /* 0x000fc80007ffe0ff */
        /* <DEDUP_REMOVED lines=15> */
[----:B------:R-:W-:Y:S02]  /*16b0*/  IADD3 R14, PT, PT, R11, 0x20, RZ ;  /* 0x000000200b0e7810 */ /* 0x000fe40007ffe0ff */
[----:B------:R-:W-:-:S02]  /*16c0*/  LOP3.LUT R9, R9, 0x800000, RZ, 0xfc, !PT ;  /* 0x0080000009097812 */ /* 0x000fc400078efcff */
[----:B------:R-:W-:Y:S02]  /*16d0*/  IADD3 R11, PT, PT, -R11, RZ, RZ ;  /* 0x000000ff0b0b7210 */ /* 0x000fe40007ffe1ff */
[----:B------:R-:W-:Y:S02]  /*16e0*/  SHF.L.U32 R14, R9, R14, RZ ;  /* 0x0000000e090e7219 */ /* 0x000fe400000006ff */
[----:B------:R-:W-:Y:S02]  /*16f0*/  FSETP.NEU.FTZ.AND P1, PT, R3, R12, PT ;  /* 0x0000000c0300720b */ /* 0x000fe40003f3d000 */
[----:B------:R-:W-:Y:S02]  /*1700*/  SEL R12, R11, RZ, P3 ;  /* 0x000000ff0b0c7207 */ /* 0x000fe40001800000 */
[----:B------:R-:W-:Y:S02]  /*1710*/  ISETP.NE.AND P2, PT, R14, RZ, P2 ;  /* 0x000000ff0e00720c */ /* 0x000fe40001745270 */
[----:B------:R-:W-:-:S02]  /*1720*/  SHF.R.U32.HI R12, RZ, R12, R9 ;  /* 0x0000000cff0c7219 */ /* 0x000fc40000011609 */
[----:B------:R-:W-:Y:S02]  /*1730*/  PLOP3.LUT P1, PT, P1, P2, PT, 0xf8, 0x8f ;  /* 0x00000000008f781c */ /* 0x000fe40000f25f70 */
[----:B------:R-:W-:Y:S02]  /*1740*/  SHF.R.U32.HI R14, RZ, 0x1, R12 ;  /* 0x00000001ff0e7819 */ /* 0x000fe4000001160c */
[----:B------:R-:W-:-:S04]  /*1750*/  SEL R3, RZ, 0x1, !P1 ;  /* 0x00000001ff037807 */ /* 0x000fc80004800000 */
[----:B------:R-:W-:-:S04]  /*1760*/  LOP3.LUT R3, R3, 0x1, R14, 0xf8, !PT ;  /* 0x0000000103037812 */ /* 0x000fc800078ef80e */
[----:B------:R-:W-:-:S04]  /*1770*/  LOP3.LUT R3, R3, R12, RZ, 0xc0, !PT ;  /* 0x0000000c03037212 */ /* 0x000fc800078ec0ff */
[----:B------:R-:W-:-:S04]  /*1780*/  IADD3 R3, PT, PT, R14, R3, RZ ;  /* 0x000000030e037210 */ /* 0x000fc80007ffe0ff */
[----:B------:R-:W-:Y:S01]  /*1790*/  LOP3.LUT R2, R3, R2, RZ, 0xfc, !PT ;  /* 0x0000000203027212 */ /* 0x000fe200078efcff */
[----:B------:R-:W-:Y:S06]  /*17a0*/  BRA `(.L_x_98) ;  /* 0x0000000000107947 */ /* 0x000fec0003800000 */
.L_x_97:
[----:B------:R-:W-:-:S04]  /*17b0*/  LOP3.LUT R2, R2, 0x80000000, RZ, 0xc0, !PT ;  /* 0x8000000002027812 */ /* 0x000fc800078ec0ff */
[----:B------:R-:W-:Y:S01]  /*17c0*/  LOP3.LUT R2, R2, 0x7f800000, RZ, 0xfc, !PT ;  /* 0x7f80000002027812 */ /* 0x000fe200078efcff */
[----:B------:R-:W-:Y:S06]  /*17d0*/  BRA `(.L_x_98) ;  /* 0x0000000000047947 */ /* 0x000fec0003800000 */
.L_x_96:
[----:B------:R-:W-:-:S07]  /*17e0*/  LEA R2, R12, R2, 0x17 ;  /* 0x000000020c027211 */ /* 0x000fce00078eb8ff */
.L_x_98:
[----:B------:R-:W-:Y:S05]  /*17f0*/  BSYNC.RECONVERGENT B2 ;  /* 0x0000000000027941 */ /* 0x000fea0003800200 */
.L_x_95:
[----:B------:R-:W-:Y:S05]  /*1800*/  BRA `(.L_x_99) ;  /* 0x0000000000207947 */ /* 0x000fea0003800000 */
.L_x_94:
[----:B------:R-:W-:-:S04]  /*1810*/  LOP3.LUT R2, R3, 0x80000000, R2, 0x48, !PT ;  /* 0x8000000003027812 */ /* 0x000fc800078e4802 */
[----:B------:R-:W-:Y:S01]  /*1820*/  LOP3.LUT R2, R2, 0x7f800000, RZ, 0xfc, !PT ;  /* 0x7f80000002027812 */ /* 0x000fe200078efcff */
[----:B------:R-:W-:Y:S06]  /*1830*/  BRA `(.L_x_99) ;  /* 0x0000000000147947 */ /* 0x000fec0003800000 */
.L_x_93:
[----:B------:R-:W-:Y:S01]  /*1840*/  LOP3.LUT R2, R3, 0x80000000, R2, 0x48, !PT ;  /* 0x8000000003027812 */ /* 0x000fe200078e4802 */
[----:B------:R-:W-:Y:S06]  /*1850*/  BRA `(.L_x_99) ;  /* 0x00000000000c7947 */ /* 0x000fec0003800000 */
.L_x_92:
[----:B------:R-:W0:Y:S01]  /*1860*/  MUFU.RSQ R2, -QNAN ;  /* 0xffc0000000027908 */ /* 0x000e220000001400 */
[----:B------:R-:W-:Y:S05]  /*1870*/  BRA `(.L_x_99) ;  /* 0x0000000000047947 */ /* 0x000fea0003800000 */
.L_x_91:
[----:B------:R-:W-:-:S07]  /*1880*/  FADD.FTZ R2, R2, R3 ;  /* 0x0000000302027221 */ /* 0x000fce0000010000 */
.L_x_99:
[----:B------:R-:W-:Y:S05]  /*1890*/  BSYNC.RECONVERGENT B1 ;  /* 0x0000000000017941 */ /* 0x000fea0003800200 */
.L_x_89:
[----:B------:R-:W-:-:S04]  /*18a0*/  HFMA2 R11, -RZ, RZ, 0, 0 ;  /* 0x00000000ff0b7431 */ /* 0x000fc800000001ff */
[----:B0-----:R-:W-:Y:S05]  /*18b0*/  RET.REL.NODEC R10 `(_Z18adam_update_kernelPfS_S_PKfffffii) ;  /* 0xffffffe40ad07950 */ /* 0x001fea0003c3ffff */
.L_x_100:
        /* <DEDUP_REMOVED lines=12> */
.L_x_119:


//--------------------- .text._Z19sgd_momentum_kernelPfS_PKfffi --------------------------
	.section	.text._Z19sgd_momentum_kernelPfS_PKfffi,"ax",@progbits
	.align	128
        .global         _Z19sgd_momentum_kernelPfS_PKfffi
        .type           _Z19sgd_momentum_kernelPfS_PKfffi,@function
        .size           _Z19sgd_momentum_kernelPfS_PKfffi,(.L_x_128 - _Z19sgd_momentum_kernelPfS_PKfffi)
        .other          _Z19sgd_momentum_kernelPfS_PKfffi,@"STO_CUDA_ENTRY STV_DEFAULT"
_Z19sgd_momentum_kernelPfS_PKfffi:
.text._Z19sgd_momentum_kernelPfS_PKfffi:
        /* <DEDUP_REMOVED lines=9> */
[----:B------:R-:W1:Y:S01]  /*0090*/  LDCU.64 UR4, c[0x0][0x358] ;  /* 0x00006b00ff0477ac */ /* 0x000e620008000a00 */
[----:B------:R-:W2:Y:S06]  /*00a0*/  LDCU.64 UR6, c[0x0][0x398] ;  /* 0x00007300ff0677ac */ /* 0x000eac0008000a00 */
[----:B------:R-:W3:Y:S08]  /*00b0*/  LDC.64 R2, c[0x0][0x388] ;  /* 0x0000e200ff027b82 */ /* 0x000ef00000000a00 */
[----:B------:R-:W4:Y:S01]  /*00c0*/  LDC.64 R6, c[0x0][0x380] ;  /* 0x0000e000ff067b82 */ /* 0x000f220000000a00 */
[----:B0-----:R-:W-:-:S06]  /*00d0*/  IMAD.WIDE R4, R9, 0x4, R4 ;  /* 0x0000000409047825 */ /* 0x001fcc00078e0204 */
[----:B-1----:R-:W2:Y:S01]  /*00e0*/  LDG.E R4, desc[UR4][R4.64] ;  /* 0x0000000404047981 */ /* 0x002ea2000c1e1900 */
[----:B---3--:R-:W-:-:S05]  /*00f0*/  IMAD.WIDE R2, R9, 0x4, R2 ;  /* 0x0000000409027825 */ /* 0x008fca00078e0202 */
[----:B------:R-:W3:Y:S01]  /*0100*/  LDG.E R0, desc[UR4][R2.64] ;  /* 0x0000000402007981 */ /* 0x000ee2000c1e1900 */
[----:B----4-:R-:W-:-:S04]  /*0110*/  IMAD.WIDE R6, R9, 0x4, R6 ;  /* 0x0000000409067825 */ /* 0x010fc800078e0206 */
[----:B--2---:R-:W-:-:S04]  /*0120*/  FMUL R11, R4, UR6 ;  /* 0x00000006040b7c20 */ /* 0x004fc80008400000 */
[----:B---3--:R-:W-:-:S05]  /*0130*/  FFMA R11, R0, UR7, -R11 ;  /* 0x00000007000b7c23 */ /* 0x008fca000800080b */
[----:B------:R-:W-:Y:S04]  /*0140*/  STG.E desc[UR4][R2.64], R11 ;  /* 0x0000000b02007986 */ /* 0x000fe8000c101904 */
[----:B------:R-:W2:Y:S02]  /*0150*/  LDG.E R0, desc[UR4][R6.64] ;  /* 0x0000000406007981 */ /* 0x000ea4000c1e1900 */
[----:B--2---:R-:W-:-:S05]  /*0160*/  FADD R9, R11, R0 ;  /* 0x000000000b097221 */ /* 0x004fca0000000000 */
[----:B------:R-:W-:Y:S01]  /*0170*/  STG.E desc[UR4][R6.64], R9 ;  /* 0x0000000906007986 */ /* 0x000fe2000c101904 */
[----:B------:R-:W-:Y:S05]  /*0180*/  EXIT ;  /* 0x000000000000794d */ /* 0x000fea0003800000 */
.L_x_101:
        /* <DEDUP_REMOVED lines=15> */
.L_x_128:


//--------------------- .text._Z23update_bias_grad_kernelPfPKfii --------------------------
	.section	.text._Z23update_bias_grad_kernelPfPKfii,"ax",@progbits
	.align	128
        .global         _Z23update_bias_grad_kernelPfPKfii
        .type           _Z23update_bias_grad_kernelPfPKfii,@function
        .size           _Z23update_bias_grad_kernelPfPKfii,(.L_x_129 - _Z23update_bias_grad_kernelPfPKfii)
        .other          _Z23update_bias_grad_kernelPfPKfii,@"STO_CUDA_ENTRY STV_DEFAULT"
_Z23update_bias_grad_kernelPfPKfii:
.text._Z23update_bias_grad_kernelPfPKfii:
[----:B------:R-:W-:Y:S01]  /*0000*/  LDC R1, c[0x0][0x37c] ;  /* 0x0000df00ff017b82 */ /* 0x000fe20000000800 */
[----:B------:R-:W0:Y:S07]  /*0010*/  S2R R3, SR_TID.X ;  /* 0x0000000000037919 */ /* 0x000e2e0000002100 */
[----:B------:R-:W0:Y:S08]  /*0020*/  S2UR UR4, SR_CTAID.X ;  /* 0x00000000000479c3 */ /* 0x000e300000002500 */
[----:B------:R-:W0:Y:S08]  /*0030*/  LDC R0, c[0x0][0x360] ;  /* 0x0000d800ff007b82 */ /* 0x000e300000000800 */
[----:B------:R-:W1:Y:S01]  /*0040*/  LDC R17, c[0x0][0x394] ;  /* 0x0000e500ff117b82 */ /* 0x000e620000000800 */
[----:B0-----:R-:W-:-:S05]  /*0050*/  IMAD R0, R0, UR4, R3 ;  /* 0x0000000400007c24 */ /* 0x001fca000f8e0203 */
[----:B-1----:R-:W-:-:S13]  /*0060*/  ISETP.GE.AND P0, PT, R0, R17, PT ;  /* 0x000000110000720c */ /* 0x002fda0003f06270 */
[----:B------:R-:W-:Y:S05]  /*0070*/  @P0 EXIT ;  /* 0x000000000000094d */ /* 0x000fea0003800000 */
[----:B------:R-:W0:Y:S01]  /*0080*/  LDCU UR5, c[0x0][0x390] ;  /* 0x00007200ff0577ac */ /* 0x000e220008000800 */
[----:B------:R-:W-:Y:S01]  /*0090*/  HFMA2 R16, -RZ, RZ, 0, 0 ;  /* 0x00000000ff107431 */ /* 0x000fe200000001ff */
[----:B------:R-:W1:Y:S01]  /*00a0*/  LDCU.64 UR8, c[0x0][0x358] ;  /* 0x00006b00ff0877ac */ /* 0x000e620008000a00 */
[----:B0-----:R-:W-:-:S09]  /*00b0*/  UISETP.GE.AND UP0, UPT, UR5, 0x1, UPT ;  /* 0x000000010500788c */ /* 0x001fd2000bf06270 */
[----:B-1----:R-:W-:Y:S05]  /*00c0*/  BRA.U !UP0, `(.L_x_102) ;  /* 0x0000000508f87547 */ /* 0x002fea000b800000 */
[----:B------:R-:W-:Y:S01]  /*00d0*/  UISETP.GE.U32.AND UP1, UPT, UR5, 0x10, UPT ;  /* 0x000000100500788c */ /* 0x000fe2000bf26070 */
[----:B------:R-:W-:Y:S01]  /*00e0*/  MOV R16, RZ ;  /* 0x000000ff00107202 */ /* 0x000fe20000000f00 */
[----:B------:R-:W-:Y:S01]  /*00f0*/  ULOP3.LUT UR6, UR5, 0xf, URZ, 0xc0, !UPT ;  /* 0x0000000f05067892 */ /* 0x000fe2000f8ec0ff */
[----:B------:R-:W-:-:S03]  /*0100*/  UMOV UR4, URZ ;  /* 0x000000ff00047c82 */ /* 0x000fc60008000000 */
[----:B------:R-:W-:-:S03]  /*0110*/  UISETP.NE.AND UP0, UPT, UR6, URZ, UPT ;  /* 0x000000ff0600728c */ /* 0x000fc6000bf05270 */
[----:B------:R-:W-:Y:S08]  /*0120*/  BRA.U !UP1, `(.L_x_103) ;  /* 0x0000000109e47547 */ /* 0x000ff0000b800000 */
[----:B------:R-:W-:Y:S01]  /*0130*/  ULOP3.LUT UR4, UR5, 0x7ffffff0, URZ, 0xc0, !UPT ;  /* 0x7ffffff005047892 */ /* 0x000fe2000f8ec0ff */
[----:B------:R-:W-:Y:S02]  /*0140*/  MOV R16, RZ ;  /* 0x000000ff00107202 */ /* 0x000fe40000000f00 */
[----:B------:R-:W-:Y:S01]  /*0150*/  MOV R18, R0 ;  /* 0x0000000000127202 */ /* 0x000fe20000000f00 */
[----:B------:R-:W-:-:S12]  /*0160*/  UIADD3 UR7, UPT, UPT, -UR4, URZ, URZ ;  /* 0x000000ff04077290 */ /* 0x000fd8000fffe1ff */
.L_x_104:
[----:B------:R-:W0:Y:S02]  /*0170*/  LDC.64 R4, c[0x0][0x388] ;  /* 0x0000e200ff047b82 */ /* 0x000e240000000a00 */
[----:B0-----:R-:W-:-:S05]  /*0180*/  IMAD.WIDE R4, R18, 0x4, R4 ;  /* 0x0000000412047825 */ /* 0x001fca00078e0204 */
[----:B------:R-:W2:Y:S01]  /*0190*/  LDG.E R25, desc[UR8][R4.64] ;  /* 0x0000000804197981 */ /* 0x000ea2000c1e1900 */
[----:B------:R-:W-:-:S05]  /*01a0*/  IMAD.WIDE R6, R17, 0x4, R4 ;  /* 0x0000000411067825 */ /* 0x000fca00078e0204 */
[----:B------:R0:W3:Y:S01]  /*01b0*/  LDG.E R23, desc[UR8][R6.64] ;  /* 0x0000000806177981 */ /* 0x0000e2000c1e1900 */
[----:B------:R-:W-:-:S05]  /*01c0*/  IMAD.WIDE R8, R17, 0x4, R6 ;  /* 0x0000000411087825 */ /* 0x000fca00078e0206 */
[----:B------:R1:W4:Y:S01]  /*01d0*/  LDG.E R22, desc[UR8][R8.64] ;  /* 0x0000000808167981 */ /* 0x000322000c1e1900 */
[----:B------:R-:W-:-:S05]  /*01e0*/  IMAD.WIDE R12, R17, 0x4, R8 ;  /* 0x00000004110c7825 */ /* 0x000fca00078e0208 */
[----:B------:R-:W5:Y:S01]  /*01f0*/  LDG.E R21, desc[UR8][R12.64] ;  /* 0x000000080c157981 */ /* 0x000f62000c1e1900 */
[----:B------:R-:W-:-:S05]  /*0200*/  IMAD.WIDE R14, R17, 0x4, R12 ;  /* 0x00000004110e7825 */ /* 0x000fca00078e020c */
[----:B------:R-:W5:Y:S01]  /*0210*/  LDG.E R20, desc[UR8][R14.64] ;  /* 0x000000080e147981 */ /* 0x000f62000c1e1900 */
[----:B------:R-:W-:-:S05]  /*0220*/  IMAD.WIDE R2, R17, 0x4, R14 ;  /* 0x0000000411027825 */ /* 0x000fca00078e020e */
[----:B------:R1:W5:Y:S01]  /*0230*/  LDG.E R19, desc[UR8][R2.64] ;  /* 0x0000000802137981 */ /* 0x000362000c1e1900 */
[----:B------:R-:W-:-:S05]  /*0240*/  IMAD.WIDE R26, R17, 0x4, R2 ;  /* 0x00000004111a7825 */ /* 0x000fca00078e0202 */
[----:B------:R1:W5:Y:S01]  /*0250*/  LDG.E R24, desc[UR8][R26.64] ;  /* 0x000000081a187981 */ /* 0x000362000c1e1900 */
[----:B------:R-:W-:-:S05]  /*0260*/  IMAD.WIDE R10, R17, 0x4, R26 ;  /* 0x00000004110a7825 */ /* 0x000fca00078e021a */
[----:B------:R1:W5:Y:S01]  /*0270*/  LDG.E R28, desc[UR8][R10.64] ;  /* 0x000000080a1c7981 */ /* 0x000362000c1e1900 */
[----:B0-----:R-:W-:-:S04]  /*0280*/  IMAD.WIDE R6, R17, 0x4, R10 ;  /* 0x0000000411067825 */ /* 0x001fc800078e020a */
[C---:B-1----:R-:W-:Y:S02]  /*0290*/  IMAD.WIDE R8, R17.reuse, 0x4, R6 ;  /* 0x0000000411087825 */ /* 0x042fe400078e0206 */
[----:B------:R-:W5:Y:S02]  /*02a0*/  LDG.E R6, desc[UR8][R6.64] ;  /* 0x0000000806067981 */ /* 0x000f64000c1e1900 */
[C---:B------:R-:W-:Y:S02]  /*02b0*/  IMAD.WIDE R2, R17.reuse, 0x4, R8 ;  /* 0x0000000411027825 */ /* 0x040fe400078e0208 */
[----:B------:R-:W5:Y:S02]  /*02c0*/  LDG.E R8, desc[UR8][R8.64] ;  /* 0x0000000808087981 */ /* 0x000f64000c1e1900 */
[C---:B------:R-:W-:Y:S02]  /*02d0*/  IMAD.WIDE R4, R17.reuse, 0x4, R2 ;  /* 0x0000000411047825 */ /* 0x040fe400078e0202 */
[----:B------:R-:W5:Y:S02]  /*02e0*/  LDG.E R29, desc[UR8][R2.64] ;  /* 0x00000008021d7981 */ /* 0x000f64000c1e1900 */
[----:B------:R-:W-:-:S02]  /*02f0*/  IMAD.WIDE R12, R17, 0x4, R4 ;  /* 0x00000004110c7825 */ /* 0x000fc400078e0204 */
[----:B------:R-:W5:Y:S02]  /*0300*/  LDG.E R4, desc[UR8][R4.64] ;  /* 0x0000000804047981 */ /* 0x000f64000c1e1900 */
[C---:B------:R-:W-:Y:S02]  /*0310*/  IMAD.WIDE R14, R17.reuse, 0x4, R12 ;  /* 0x00000004110e7825 */ /* 0x040fe400078e020c */
[----:B------:R-:W5:Y:S02]  /*0320*/  LDG.E R12, desc[UR8][R12.64] ;  /* 0x000000080c0c7981 */ /* 0x000f64000c1e1900 */
[C---:B------:R-:W-:Y:S02]  /*0330*/  IMAD.WIDE R26, R17.reuse, 0x4, R14 ;  /* 0x00000004111a7825 */ /* 0x040fe400078e020e */
[----:B------:R-:W5:Y:S02]  /*0340*/  LDG.E R14, desc[UR8][R14.64] ;  /* 0x000000080e0e7981 */ /* 0x000f64000c1e1900 */
[----:B------:R-:W-:-:S02]  /*0350*/  IMAD.WIDE R10, R17, 0x4, R26 ;  /* 0x00000004110a7825 */ /* 0x000fc400078e021a */
[----:B------:R-:W5:Y:S04]  /*0360*/  LDG.E R26, desc[UR8][R26.64] ;  /* 0x000000081a1a7981 */ /* 0x000f68000c1e1900 */
[----:B------:R-:W5:Y:S01]  /*0370*/  LDG.E R10, desc[UR8][R10.64] ;  /* 0x000000080a0a7981 */ /* 0x000f62000c1e1900 */
[----:B------:R-:W-:-:S04]  /*0380*/  UIADD3 UR7, UPT, UPT, UR7, 0x10, URZ ;  /* 0x0000001007077890 */ /* 0x000fc8000fffe0ff */
[----:B------:R-:W-:Y:S01]  /*0390*/  UISETP.NE.AND UP1, UPT, UR7, URZ, UPT ;  /* 0x000000ff0700728c */ /* 0x000fe2000bf25270 */
[----:B------:R-:W-:Y:S01]  /*03a0*/  LEA R18, R17, R18, 0x4 ;  /* 0x0000001211127211 */ /* 0x000fe200078e20ff */
[----:B--2---:R-:W-:-:S04]  /*03b0*/  FADD R16, R25, R16 ;  /* 0x0000001019107221 */ /* 0x004fc80000000000 */
[----:B---3--:R-:W-:-:S04]  /*03c0*/  FADD R23, R16, R23 ;  /* 0x0000001710177221 */ /* 0x008fc80000000000 */
[----:B----4-:R-:W-:-:S04]  /*03d0*/  FADD R22, R23, R22 ;  /* 0x0000001617167221 */ /* 0x010fc80000000000 */
[----:B-----5:R-:W-:-:S04]  /*03e0*/  FADD R21, R22, R21 ;  /* 0x0000001516157221 */ /* 0x020fc80000000000 */
[----:B------:R-:W-:-:S04]  /*03f0*/  FADD R20, R21, R20 ;  /* 0x0000001415147221 */ /* 0x000fc80000000000 */
        /* <DEDUP_REMOVED lines=10> */
[----:B------:R-:W-:Y:S01]  /*04a0*/  FADD R16, R29, R10 ;  /* 0x0000000a1d107221 */ /* 0x000fe20000000000 */
[----:B------:R-:W-:Y:S06]  /*04b0*/  BRA.U UP1, `(.L_x_104) ;  /* 0xfffffffd012c7547 */ /* 0x000fec000b83ffff */
.L_x_103:
[----:B------:R-:W-:Y:S05]  /*04c0*/  BRA.U !UP0, `(.L_x_102) ;  /* 0x0000000108f87547 */ /* 0x000fea000b800000 */
[----:B------:R-:W-:Y:S02]  /*04d0*/  UISETP.GE.U32.AND UP0, UPT, UR6, 0x8, UPT ;  /* 0x000000080600788c */ /* 0x000fe4000bf06070 */
[----:B------:R-:W-:-:S04]  /*04e0*/  ULOP3.LUT UR7, UR5, 0x7, URZ, 0xc0, !UPT ;  /* 0x0000000705077892 */ /* 0x000fc8000f8ec0ff */
[----:B------:R-:W-:-:S03]  /*04f0*/  UISETP.NE.AND UP1, UPT, UR7, URZ, UPT ;  /* 0x000000ff0700728c */ /* 0x000fc6000bf25270 */
[----:B------:R-:W-:Y:S08]  /*0500*/  BRA.U !UP0, `(.L_x_105) ;  /* 0x00000001086c7547 */ /* 0x000ff0000b800000 */
[----:B------:R-:W0:Y:S01]  /*0510*/  LDC.64 R2, c[0x0][0x388] ;  /* 0x0000e200ff027b82 */ /* 0x000e220000000a00 */
[----:B------:R-:W-:-:S04]  /*0520*/  IMAD R5, R17, UR4, R0 ;  /* 0x0000000411057c24 */ /* 0x000fc8000f8e0200 */
[----:B0-----:R-:W-:-:S04]  /*0530*/  IMAD.WIDE R2, R5, 0x4, R2 ;  /* 0x0000000405027825 */ /* 0x001fc800078e0202 */
[C---:B------:R-:W-:Y:S02]  /*0540*/  IMAD.WIDE R4, R17.reuse, 0x4, R2 ;  /* 0x0000000411047825 */ /* 0x040fe400078e0202 */
[----:B------:R-:W2:Y:S02]  /*0550*/  LDG.E R3, desc[UR8][R2.64] ;  /* 0x0000000802037981 */ /* 0x000ea4000c1e1900 */
[C---:B------:R-:W-:Y:S02]  /*0560*/  IMAD.WIDE R6, R17.reuse, 0x4, R4 ;  /* 0x0000000411067825 */ /* 0x040fe400078e0204 */
[----:B------:R-:W3:Y:S02]  /*0570*/  LDG.E R4, desc[UR8][R4.64] ;  /* 0x0000000804047981 */ /* 0x000ee4000c1e1900 */
[C---:B------:R-:W-:Y:S02]  /*0580*/  IMAD.WIDE R8, R17.reuse, 0x4, R6 ;  /* 0x0000000411087825 */ /* 0x040fe400078e0206 */
[----:B------:R-:W4:Y:S02]  /*0590*/  LDG.E R6, desc[UR8][R6.64] ;  /* 0x0000000806067981 */ /* 0x000f24000c1e1900 */
        /* <DEDUP_REMOVED lines=9> */
[----:B------:R-:W-:Y:S01]  /*0630*/  UIADD3 UR4, UPT, UPT, UR4, 0x8, URZ ;  /* 0x0000000804047890 */ /* 0x000fe2000fffe0ff */
[----:B--2---:R-:W-:-:S04]  /*0640*/  FADD R3, R16, R3 ;  /* 0x0000000310037221 */ /* 0x004fc80000000000 */
[----:B---3--:R-:W-:-:S04]  /*0650*/  FADD R3, R3, R4 ;  /* 0x0000000403037221 */ /* 0x008fc80000000000 */
[----:B----4-:R-:W-:-:S04]  /*0660*/  FADD R3, R3, R6 ;  /* 0x0000000603037221 */ /* 0x010fc80000000000 */
[----:B-----5:R-:W-:-:S04]  /*0670*/  FADD R3, R3, R8 ;  /* 0x0000000803037221 */ /* 0x020fc80000000000 */
[----:B------:R-:W-:-:S04]  /*0680*/  FADD R3, R3, R10 ;  /* 0x0000000a03037221 */ /* 0x000fc80000000000 */
[----:B------:R-:W-:-:S04]  /*0690*/  FADD R3, R3, R12 ;  /* 0x0000000c03037221 */ /* 0x000fc80000000000 */
[----:B------:R-:W-:-:S04]  /*06a0*/  FADD R3, R3, R14 ;  /* 0x0000000e03037221 */ /* 0x000fc80000000000 */
[----:B------:R-:W-:-:S07]  /*06b0*/  FADD R16, R3, R18 ;  /* 0x0000001203107221 */ /* 0x000fce0000000000 */
.L_x_105:
        /* <DEDUP_REMOVED lines=12> */
[----:B------:R-:W-:Y:S02]  /*0780*/  IMAD.WIDE R8, R17, 0x4, R6 ;  /* 0x0000000411087825 */ /* 0x000fe400078e0206 */
[----:B------:R-:W4:Y:S04]  /*0790*/  LDG.E R7, desc[UR8][R6.64] ;  /* 0x0000000806077981 */ /* 0x000f28000c1e1900 */
[----:B------:R-:W5:Y:S01]  /*07a0*/  LDG.E R9, desc[UR8][R8.64] ;  /* 0x0000000808097981 */ /* 0x000f62000c1e1900 */
[----:B------:R-:W-:Y:S01]  /*07b0*/  UIADD3 UR4, UPT, UPT, UR4, 0x4, URZ ;  /* 0x0000000404047890 */ /* 0x000fe2000fffe0ff */
[----:B--2---:R-:W-:-:S04]  /*07c0*/  FADD R16, R16, R3 ;  /* 0x0000000310107221 */ /* 0x004fc80000000000 */
[----:B---3--:R-:W-:-:S04]  /*07d0*/  FADD R16, R16, R5 ;  /* 0x0000000510107221 */ /* 0x008fc80000000000 */
[----:B----4-:R-:W-:-:S04]  /*07e0*/  FADD R16, R16, R7 ;  /* 0x0000000710107221 */ /* 0x010fc80000000000 */
[----:B-----5:R-:W-:-:S07]  /*07f0*/  FADD R16, R16, R9 ;  /* 0x0000000910107221 */ /* 0x020fce0000000000 */
.L_x_106:
[----:B------:R-:W-:Y:S05]  /*0800*/  BRA.U !UP1, `(.L_x_102) ;  /* 0x0000000109287547 */ /* 0x000fea000b800000 */
[----:B------:R-:W0:Y:S01]  /*0810*/  LDC.64 R4, c[0x0][0x388] ;  /* 0x0000e200ff047b82 */ /* 0x000e220000000a00 */
[----:B------:R-:W-:Y:S01]  /*0820*/  IMAD R6, R17, UR4, R0 ;  /* 0x0000000411067c24 */ /* 0x000fe2000f8e0200 */
[----:B------:R-:W-:-:S12]  /*0830*/  UIADD3 UR5, UPT, UPT, -UR5, URZ, URZ ;  /* 0x000000ff05057290 */ /* 0x000fd8000fffe1ff */
.L_x_107:
[----:B0-----:R-:W-:-:S06]  /*0840*/  IMAD.WIDE R2, R6, 0x4, R4 ;  /* 0x0000000406027825 */ /* 0x001fcc00078e0204 */
[----:B------:R-:W2:Y:S01]  /*0850*/  LDG.E R3, desc[UR8][R2.64] ;  /* 0x0000000802037981 */ /* 0x000ea2000c1e1900 */
[----:B------:R-:W-:Y:S01]  /*0860*/  UIADD3 UR5, UPT, UPT, UR5, 0x1, URZ ;  /* 0x0000000105057890 */ /* 0x000fe2000fffe0ff */
[----:B------:R-:W-:-:S03]  /*0870*/  IADD3 R6, PT, PT, R6, R17, RZ ;  /* 0x0000001106067210 */ /* 0x000fc60007ffe0ff */
[----:B------:R-:W-:Y:S01]  /*0880*/  UISETP.NE.AND UP0, UPT, UR5, URZ, UPT ;  /* 0x000000ff0500728c */ /* 0x000fe2000bf05270 */
[----:B--2---:R-:W-:-:S08]  /*0890*/  FADD R16, R3, R16 ;  /* 0x0000001003107221 */ /* 0x004fd00000000000 */
[----:B------:R-:W-:Y:S05]  /*08a0*/  BRA.U UP0, `(.L_x_107) ;  /* 0xfffffffd00e47547 */ /* 0x000fea000b83ffff */
.L_x_102:
[----:B------:R-:W0:Y:S02]  /*08b0*/  LDC.64 R2, c[0x0][0x380] ;  /* 0x0000e000ff027b82 */ /* 0x000e240000000a00 */
[----:B0-----:R-:W-:-:S05]  /*08c0*/  IMAD.WIDE R2, R0, 0x4, R2 ;  /* 0x0000000400027825 */ /* 0x001fca00078e0202 */
[----:B------:R-:W-:Y:S01]  /*08d0*/  STG.E desc[UR8][R2.64], R16 ;  /* 0x0000001002007986 */ /* 0x000fe2000c101908 */
[----:B------:R-:W-:Y:S05]  /*08e0*/  EXIT ;  /* 0x000000000000794d */ /* 0x000fea0003800000 */
.L_x_108:
        /* <DEDUP_REMOVED lines=9> */
.L_x_129:


//--------------------- .text._Z15add_bias_kernelPfPKfii --------------------------
	.section	.text._Z15add_bias_kernelPfPKfii,"ax",@progbits
	.align	128
        .global         _Z15add_bias_kernelPfPKfii
        .type           _Z15add_bias_kernelPfPKfii,@function
        .size           _Z15add_bias_kernelPfPKfii,(.L_x_130 - _Z15add_bias_kernelPfPKfii)
        .other          _Z15add_bias_kernelPfPKfii,@"STO_CUDA_ENTRY STV_DEFAULT"
_Z15add_bias_kernelPfPKfii:
.text._Z15add_bias_kernelPfPKfii:
[----:B------:R-:W-:Y:S01]  /*0000*/  LDC R1, c[0x0][0x37c] ;  /* 0x0000df00ff017b82 */ /* 0x000fe20000000800 */
[----:B------:R-:W0:Y:S07]  /*0010*/  S2R R0, SR_TID.X ;  /* 0x0000000000007919 */ /* 0x000e2e0000002100 */
[----:B------:R-:W0:Y:S08]  /*0020*/  S2UR UR4, SR_CTAID.X ;  /* 0x00000000000479c3 */ /* 0x000e300000002500 */
[----:B------:R-:W0:Y:S08]  /*0030*/  LDC R9, c[0x0][0x360] ;  /* 0x0000d800ff097b82 */ /* 0x000e300000000800 */
[----:B------:R-:W1:Y:S01]  /*0040*/  LDC.64 R2, c[0x0][0x390] ;  /* 0x0000e400ff027b82 */ /* 0x000e620000000a00 */
[----:B0-----:R-:W-:-:S02]  /*0050*/  IMAD R9, R9, UR4, R0 ;  /* 0x0000000409097c24 */ /* 0x001fc4000f8e0200 */
[----:B-1----:R-:W-:-:S05]  /*0060*/  IMAD R2, R3, R2, RZ ;  /* 0x0000000203027224 */ /* 0x002fca00078e02ff */
[----:B------:R-:W-:-:S13]  /*0070*/  ISETP.GE.AND P0, PT, R9, R2, PT ;  /* 0x000000020900720c */ /* 0x000fda0003f06270 */
[----:B------:R-:W-:Y:S05]  /*0080*/  @P0 EXIT ;  /* 0x000000000000094d */ /* 0x000fea0003800000 */
[----:B------:R-:W-:Y:S01]  /*0090*/  IABS R11, R3 ;  /* 0x00000003000b7213 */ /* 0x000fe20000000000 */
[----:B------:R-:W0:Y:S01]  /*00a0*/  LDCU.64 UR4, c[0x0][0x358] ;  /* 0x00006b00ff0477ac */ /* 0x000e220008000a00 */
[----:B------:R-:W-:Y:S02]  /*00b0*/  ISETP.GE.AND P2, PT, R9, RZ, PT ;  /* 0x000000ff0900720c */ /* 0x000fe40003f46270 */
[----:B------:R-:W1:Y:S08]  /*00c0*/  I2F.RP R0, R11 ;  /* 0x0000000b00007306 */ /* 0x000e700000209400 */
[----:B-1----:R-:W1:Y:S02]  /*00d0*/  MUFU.RCP R0, R0 ;  /* 0x0000000000007308 */ /* 0x002e640000001000 */
[----:B-1----:R-:W-:-:S06]  /*00e0*/  IADD3 R4, PT, PT, R0, 0xffffffe, RZ ;  /* 0x0ffffffe00047810 */ /* 0x002fcc0007ffe0ff */
[----:B------:R1:W2:Y:S02]  /*00f0*/  F2I.FTZ.U32.TRUNC.NTZ R5, R4 ;  /* 0x0000000400057305 */ /* 0x0002a4000021f000 */
[----:B-1----:R-:W-:Y:S01]  /*0100*/  IMAD.MOV.U32 R4, RZ, RZ, RZ ;  /* 0x000000ffff047224 */ /* 0x002fe200078e00ff */
[----:B--2---:R-:W-:-:S05]  /*0110*/  IADD3 R2, PT, PT, RZ, -R5, RZ ;  /* 0x80000005ff027210 */ /* 0x004fca0007ffe0ff */
[----:B------:R-:W-:Y:S01]  /*0120*/  IMAD R7, R2, R11, RZ ;  /* 0x0000000b02077224 */ /* 0x000fe200078e02ff */
[----:B------:R-:W-:-:S03]  /*0130*/  IABS R2, R9 ;  /* 0x0000000900027213 */ /* 0x000fc60000000000 */
[----:B------:R-:W-:Y:S02]  /*0140*/  IMAD.HI.U32 R5, R5, R7, R4 ;  /* 0x0000000705057227 */ /* 0x000fe400078e0004 */
[----:B------:R-:W1:Y:S04]  /*0150*/  LDC.64 R6, c[0x0][0x388] ;  /* 0x0000e200ff067b82 */ /* 0x000e680000000a00 */
[----:B------:R-:W-:-:S05]  /*0160*/  IMAD.HI.U32 R5, R5, R2, RZ ;  /* 0x0000000205057227 */ /* 0x000fca00078e00ff */
[----:B------:R-:W-:-:S05]  /*0170*/  IADD3 R5, PT, PT, -R5, RZ, RZ ;  /* 0x000000ff05057210 */ /* 0x000fca0007ffe1ff */
[C---:B------:R-:W-:Y:S02]  /*0180*/  IMAD R0, R11.reuse, R5, R2 ;  /* 0x000000050b007224 */ /* 0x040fe400078e0202 */
[----:B------:R-:W2:Y:S03]  /*0190*/  LDC.64 R4, c[0x0][0x380] ;  /* 0x0000e000ff047b82 */ /* 0x000ea60000000a00 */
[----:B------:R-:W-:-:S13]  /*01a0*/  ISETP.GT.U32.AND P0, PT, R11, R0, PT ;  /* 0x000000000b00720c */ /* 0x000fda0003f04070 */
[----:B------:R-:W-:Y:S01]  /*01b0*/  @!P0 IMAD.IADD R0, R0, 0x1, -R11 ;  /* 0x0000000100008824 */ /* 0x000fe200078e0a0b */
[----:B------:R-:W-:-:S04]  /*01c0*/  ISETP.NE.AND P0, PT, R3, RZ, PT ;  /* 0x000000ff0300720c */ /* 0x000fc80003f05270 */
[----:B------:R-:W-:Y:S01]  /*01d0*/  ISETP.GT.U32.AND P1, PT, R11, R0, PT ;  /* 0x000000000b00720c */ /* 0x000fe20003f24070 */
[----:B--2---:R-:W-:-:S12]  /*01e0*/  IMAD.WIDE R4, R9, 0x4, R4 ;  /* 0x0000000409047825 */ /* 0x004fd800078e0204 */
[----:B------:R-:W-:-:S05]  /*01f0*/  @!P1 IADD3 R0, PT, PT, R0, -R11, RZ ;  /* 0x8000000b00009210 */ /* 0x000fca0007ffe0ff */
[----:B------:R-:W-:Y:S01]  /*0200*/  @!P2 IMAD.MOV R0, RZ, RZ, -R0 ;  /* 0x000000ffff00a224 */ /* 0x000fe200078e0a00 */
[----:B------:R-:W-:-:S05]  /*0210*/  @!P0 LOP3.LUT R0, RZ, R3, RZ, 0x33, !PT ;  /* 0x00000003ff008212 */ /* 0x000fca00078e33ff */
[----:B-1----:R-:W-:Y:S02]  /*0220*/  IMAD.WIDE R2, R0, 0x4, R6 ;  /* 0x0000000400027825 */ /* 0x002fe400078e0206 */
[----:B0-----:R-:W2:Y:S04]  /*0230*/  LDG.E R7, desc[UR4][R4.64] ;  /* 0x0000000404077981 */ /* 0x001ea8000c1e1900 */
[----:B------:R-:W2:Y:S02]  /*0240*/  LDG.E R2, desc[UR4][R2.64] ;  /* 0x0000000402027981 */ /* 0x000ea4000c1e1900 */
[----:B--2---:R-:W-:-:S05]  /*0250*/  FADD R7, R2, R7 ;  /* 0x0000000702077221 */ /* 0x004fca0000000000 */
[----:B------:R-:W-:Y:S01]  /*0260*/  STG.E desc[UR4][R4.64], R7 ;  /* 0x0000000704007986 */ /* 0x000fe2000c101904 */
[----:B------:R-:W-:Y:S05]  /*0270*/  EXIT ;  /* 0x000000000000794d */ /* 0x000fea0003800000 */
.L_x_109:
        /* <DEDUP_REMOVED lines=16> */
.L_x_130:


//--------------------- .text._Z20relu_backward_kernelPfPKfi --------------------------
	.section	.text._Z20relu_backward_kernelPfPKfi,"ax",@progbits
	.align	128
        .global         _Z20relu_backward_kernelPfPKfi
        .type           _Z20relu_backward_kernelPfPKfi,@function
        .size           _Z20relu_backward_kernelPfPKfi,(.L_x_131 - _Z20relu_backward_kernelPfPKfi)
        .other          _Z20relu_backward_kernelPfPKfi,@"STO_CUDA_ENTRY STV_DEFAULT"
_Z20relu_backward_kernelPfPKfi:
.text._Z20relu_backward_kernelPfPKfi:
        /* <DEDUP_REMOVED lines=13> */
[----:B------:R-:W-:Y:S01]  /*00d0*/  BSSY.RECONVERGENT B0, `(.L_x_110) ;  /* 0x0000006000007945 */ /* 0x000fe20003800200 */
[----:B------:R-:W-:Y:S02]  /*00e0*/  HFMA2 R9, -RZ, RZ, 0, 0 ;  /* 0x00000000ff097431 */ /* 0x000fe400000001ff */
[----:B--2---:R-:W-:Y:S01]  /*00f0*/  IMAD.WIDE R4, R7, 0x4, R4 ;  /* 0x0000000407047825 */ /* 0x004fe200078e0204 */
[----:B---3--:R-:W-:-:S13]  /*0100*/  FSETP.GT.AND P0, PT, R2, RZ, PT ;  /* 0x000000ff0200720b */ /* 0x008fda0003f04000 */
[----:B------:R-:W-:Y:S05]  /*0110*/  @!P0 BRA `(.L_x_111) ;  /* 0x0000000000048947 */ /* 0x000fea0003800000 */
[----:B------:R0:W5:Y:S02]  /*0120*/  LDG.E R9, desc[UR4][R4.64] ;  /* 0x0000000404097981 */ /* 0x000164000c1e1900 */
.L_x_111:
[----:B------:R-:W-:Y:S05]  /*0130*/  BSYNC.RECONVERGENT B0 ;  /* 0x0000000000007941 */ /* 0x000fea0003800200 */
.L_x_110:
[----:B-----5:R-:W-:Y:S01]  /*0140*/  STG.E desc[UR4][R4.64], R9 ;  /* 0x0000000904007986 */ /* 0x020fe2000c101904 */
[----:B------:R-:W-:Y:S05]  /*0150*/  EXIT ;  /* 0x000000000000794d */ /* 0x000fea0003800000 */
.L_x_112:
        /* <DEDUP_REMOVED lines=10> */
.L_x_131:


//--------------------- .text._Z11relu_kernelPfi  --------------------------
	.section	.text._Z11relu_kernelPfi,"ax",@progbits
	.align	128
        .global         _Z11relu_kernelPfi
        .type           _Z11relu_kernelPfi,@function
        .size           _Z11relu_kernelPfi,(.L_x_132 - _Z11relu_kernelPfi)
        .other          _Z11relu_kernelPfi,@"STO_CUDA_ENTRY STV_DEFAULT"
_Z11relu_kernelPfi:
.text._Z11relu_kernelPfi:
        /* <DEDUP_REMOVED lines=10> */
[----:B0-----:R-:W-:-:S05]  /*00a0*/  IMAD.WIDE R2, R5, 0x4, R2 ;  /* 0x0000000405027825 */ /* 0x001fca00078e0202 */
[----:B-1----:R-:W2:Y:S02]  /*00b0*/  LDG.E R0, desc[UR4][R2.64] ;  /* 0x0000000402007981 */ /* 0x002ea4000c1e1900 */
[----:B--2---:R-:W-:-:S05]  /*00c0*/  FMNMX R5, RZ, R0, !PT ;  /* 0x00000000ff057209 */ /* 0x004fca0007800000 */
[----:B------:R-:W-:Y:S01]  /*00d0*/  STG.E desc[UR4][R2.64], R5 ;  /* 0x0000000502007986 */ /* 0x000fe2000c101904 */
[----:B------:R-:W-:Y:S05]  /*00e0*/  EXIT ;  /* 0x000000000000794d */ /* 0x000fea0003800000 */
.L_x_113:
        /* <DEDUP_REMOVED lines=9> */
.L_x_132:


//--------------------- .nv.global.init           --------------------------
	.section	.nv.global.init,"aw",@progbits
	.align	4
.nv.global.init:
	.type		mrg32k3aM1SubSeq,@object
	.size		mrg32k3aM1SubSeq,(mrg32k3aM2SubSeq - mrg32k3aM1SubSeq)
mrg32k3aM1SubSeq:
        /*0000*/ 	.byte	0x0b, 0xcc, 0xee, 0x04, 0x73, 0x29, 0x8b, 0x6f, 0xf6, 0x53, 0x03, 0xf6, 0x23, 0xf6, 0xea, 0xda
        /* <DEDUP_REMOVED lines=125> */
	.type		mrg32k3aM2SubSeq,@object
	.size		mrg32k3aM2SubSeq,(mrg32k3aM1 - mrg32k3aM2SubSeq)
mrg32k3aM2SubSeq:
        /* <DEDUP_REMOVED lines=126> */
	.type		mrg32k3aM1,@object
	.size		mrg32k3aM1,(mrg32k3aM1Seq - mrg32k3aM1)
mrg32k3aM1:
        /* <DEDUP_REMOVED lines=144> */
	.type		mrg32k3aM1Seq,@object
	.size		mrg32k3aM1Seq,(mrg32k3aM2 - mrg32k3aM1Seq)
mrg32k3aM1Seq:
        /* <DEDUP_REMOVED lines=144> */
	.type		mrg32k3aM2,@object
	.size		mrg32k3aM2,(mrg32k3aM2Seq - mrg32k3aM2)
mrg32k3aM2:
        /* <DEDUP_REMOVED lines=144> */
	.type		mrg32k3aM2Seq,@object
	.size		mrg32k3aM2Seq,(precalc_xorwow_matrix - mrg32k3aM2Seq)
mrg32k3aM2Seq:
        /* <DEDUP_REMOVED lines=144> */
	.type		precalc_xorwow_matrix,@object
	.size		precalc_xorwow_matrix,(precalc_xorwow_offset_matrix - precalc_xorwow_matrix)
precalc_xorwow_matrix:
        /* <DEDUP_REMOVED lines=6400> */
	.type		precalc_xorwow_offset_matrix,@object
	.size		precalc_xorwow_offset_matrix,(.L_1 - precalc_xorwow_offset_matrix)
precalc_xorwow_offset_matrix:
        /* <DEDUP_REMOVED lines=6400> */
.L_1:


//--------------------- .nv.shared.reserved.0     --------------------------
	.section	.nv.shared.reserved.0,"aw",@nobits
	.weak		__nv_reservedSMEM_offset_0_alias
	.size		__nv_reservedSMEM_offset_0_alias, 0, 64
	.other		__nv_reservedSMEM_offset_0_alias,@"STO_CUDA_RESERVED_SHARED STV_DEFAULT"
__nv_reservedSMEM_offset_0_alias:
	.zero		0
	.zero		64


//--------------------- .nv.shared._Z10max_kernelPfPKfi --------------------------
	.section	.nv.shared._Z10max_kernelPfPKfi,"aw",@nobits
	.sectionflags	@""
	.align	4
.nv.shared._Z10max_kernelPfPKfi:
	.zero		2048


//--------------------- .nv.shared._Z13argmax_kernelPiPKfi --------------------------
	.section	.nv.shared._Z13argmax_kernelPiPKfi,"aw",@nobits
	.sectionflags	@""
	.align	4
.nv.shared._Z13argmax_kernelPiPKfi:
	.zero		3072


//--------------------- .nv.shared._Z15mse_loss_kernelPfPKfS1_i --------------------------
	.section	.nv.shared._Z15mse_loss_kernelPfPKfS1_i,"aw",@nobits
	.sectionflags	@""
	.align	4
.nv.shared._Z15mse_loss_kernelPfPKfS1_i:
	.zero		2048


//--------------------- .nv.constant0._Z21uniform_random_kernelPfiy --------------------------
	.section	.nv.constant0._Z21uniform_random_kernelPfiy,"a",@progbits
	.sectionflags	@""
	.align	4
.nv.constant0._Z21uniform_random_kernelPfiy:
	.zero		920


//--------------------- .nv.constant0._Z18xavier_init_kernelPfiiiy --------------------------
	.section	.nv.constant0._Z18xavier_init_kernelPfiiiy,"a",@progbits
	.sectionflags	@""
	.align	4
.nv.constant0._Z18xavier_init_kernelPfiiiy:
	.zero		928


//--------------------- .nv.constant0._Z10max_kernelPfPKfi --------------------------
	.section	.nv.constant0._Z10max_kernelPfPKfi,"a",@progbits
	.sectionflags	@""
	.align	4
.nv.constant0._Z10max_kernelPfPKfi:
	.zero		916


//--------------------- .nv.constant0._Z13argmax_kernelPiPKfi --------------------------
	.section	.nv.constant0._Z13argmax_kernelPiPKfi,"a",@progbits
	.sectionflags	@""
	.align	4
.nv.constant0._Z13argmax_kernelPiPKfi:
	.zero		916


//--------------------- .nv.constant0._Z19mse_gradient_kernelPfPKfS1_i --------------------------
	.section	.nv.constant0._Z19mse_gradient_kernelPfPKfS1_i,"a",@progbits
	.sectionflags	@""
	.align	4
.nv.constant0._Z19mse_gradient_kernelPfPKfS1_i:
	.zero		924


//--------------------- .nv.constant0._Z15mse_loss_kernelPfPKfS1_i --------------------------
	.section	.nv.constant0._Z15mse_loss_kernelPfPKfS1_i,"a",@progbits
	.sectionflags	@""
	.align	4
.nv.constant0._Z15mse_loss_kernelPfPKfS1_i:
	.zero		924


//--------------------- .nv.constant0._Z18soft_update_kernelPfPKffi --------------------------
	.section	.nv.constant0._Z18soft_update_kernelPfPKffi,"a",@progbits
	.sectionflags	@""
	.align	4
.nv.constant0._Z18soft_update_kernelPfPKffi:
	.zero		920


//--------------------- .nv.constant0._Z18adam_update_kernelPfS_S_PKfffffii --------------------------
	.section	.nv.constant0._Z18adam_update_kernelPfS_S_PKfffffii,"a",@progbits
	.sectionflags	@""
	.align	4
.nv.constant0._Z18adam_update_kernelPfS_S_PKfffffii:
	.zero		952


//--------------------- .nv.constant0._Z19sgd_momentum_kernelPfS_PKfffi --------------------------
	.section	.nv.constant0._Z19sgd_momentum_kernelPfS_PKfffi,"a",@progbits
	.sectionflags	@""
	.align	4
.nv.constant0._Z19sgd_momentum_kernelPfS_PKfffi:
	.zero		932


//--------------------- .nv.constant0._Z23update_bias_grad_kernelPfPKfii --------------------------
	.section	.nv.constant0._Z23update_bias_grad_kernelPfPKfii,"a",@progbits
	.sectionflags	@""
	.align	4
.nv.constant0._Z23update_bias_grad_kernelPfPKfii:
	.zero		920


//--------------------- .nv.constant0._Z15add_bias_kernelPfPKfii --------------------------
	.section	.nv.constant0._Z15add_bias_kernelPfPKfii,"a",@progbits
	.sectionflags	@""
	.align	4
.nv.constant0._Z15add_bias_kernelPfPKfii:
	.zero		920


//--------------------- .nv.constant0._Z20relu_backward_kernelPfPKfi --------------------------
	.section	.nv.constant0._Z20relu_backward_kernelPfPKfi,"a",@progbits
	.sectionflags	@""
	.align	4
.nv.constant0._Z20relu_backward_kernelPfPKfi:
	.zero		916


//--------------------- .nv.constant0._Z11relu_kernelPfi --------------------------
	.section	.nv.constant0._Z11relu_kernelPfi,"a",@progbits
	.sectionflags	@""
	.align	4
.nv.constant0._Z11relu_kernelPfi:
	.zero		908


//--------------------- SYMBOLS --------------------------

	.type		.nv.reservedSmem.offset0,@object
	.size		.nv.reservedSmem.offset0,0x4
	.type		.nv.reservedSmem.cap,@object
	.size		.nv.reservedSmem.cap,0x4
